def attn_fwd(
    Q,
    K,
    V,
    Out,
    Lse,
    sm_scale,
    stride_qz,
    stride_qh,
    stride_qm,
    stride_qk,
    stride_kz,
    stride_kh,
    stride_kn,
    stride_kk,
    stride_vz,
    stride_vh,
    stride_vn,
    stride_vk,
    stride_oz,
    stride_oh,
    stride_om,
    stride_ok,
    seqlen_q,
    seqlen_k,
    BLOCK_M: tl.constexpr,
    BLOCK_N: tl.constexpr,
    HEAD_DIM: tl.constexpr,
    CAUSAL: tl.constexpr,
):
    start_m = tl.program_id(0)
    off_hz = tl.program_id(1)
    q_off = off_hz * stride_qh
    k_off = off_hz * stride_kh
    v_off = off_hz * stride_vh
    offs_m = start_m * BLOCK_M + tl.arange(0, BLOCK_M)
    offs_d = tl.arange(0, HEAD_DIM)
    offs_n = tl.arange(0, BLOCK_N)
    q_ptrs = Q + q_off + offs_m[:, None] * stride_qm + offs_d[None, :] * stride_qk
    k_ptrs = K + k_off + offs_d[:, None] * stride_kk + offs_n[None, :] * stride_kn
    v_ptrs = V + v_off + offs_n[:, None] * stride_vn + offs_d[None, :] * stride_vk
    m_i = tl.full([BLOCK_M], float("-inf"), dtype=tl.float32)
    l_i = tl.zeros([BLOCK_M], dtype=tl.float32) + 1.0
    acc = tl.zeros([BLOCK_M, HEAD_DIM], dtype=tl.float32)
    q = tl.load(q_ptrs)
    acc, l_i, m_i = _attn_fwd_inner(
        acc,
        l_i,
        m_i,
        q,
        k_ptrs,
        v_ptrs,
        sm_scale,
        stride_kn,
        stride_vn,
        start_m,
        seqlen_k,
        BLOCK_M,
        BLOCK_N,
        HEAD_DIM,
        CAUSAL,
    )
    acc = acc / l_i[:, None]
    lse = m_i + tl.math.log2(l_i) / 1.4426950408889634
    o_ptrs = (
        Out
        + off_hz * stride_oh
        + offs_m[:, None] * stride_om
        + offs_d[None, :] * stride_ok
    )
    tl.store(o_ptrs, acc.to(Out.dtype.element_ty))
    tl.store(Lse + off_hz * seqlen_q + offs_m, lse)

# config = {"BLOCK_M": 32, "BLOCK_N": 128, "HEAD_DIM": 128, "arch": "sm_90", "causal": true, "dtype": "bf16", "num_stages": 3, "num_warps": 8}
# arch = sm_90


// ===== COMPILED SASS (sm_90a) =====

	.target	sm_90a

	.elftype	@"ET_EXEC"


//--------------------- .note.nv.tkinfo           --------------------------
	.section	.note.nv.tkinfo,"",@"SHT_NOTE"
	.sectionflags	@"SHF_NOTE_NV_TKINFO"
	.tkinfo
        /*0018*/ 	.word	0x00000002
        /*0030*/ 	.string	""
        /*0030*/ 	.string	"ptxas"
        /*0030*/ 	.string	"Cuda compilation tools, release 13.0, V13.0.88"
        /*0030*/ 	.string	"Build cuda_13.0.r13.0/compiler.36424714_0"
        /*0030*/ 	.string	"-v  -suppress-debug-info  -lineinfo  -arch sm_90a "



//--------------------- .note.nv.cuinfo           --------------------------
	.section	.note.nv.cuinfo,"",@"SHT_NOTE"
	.sectionflags	@"SHF_NOTE_NV_CUINFO"
        /*0018*/ 	.short	0x0002
        /*001a*/ 	.short	0x005a
        /*001c*/ 	.short	0x0082
	.zero		2


//--------------------- .nv.info                  --------------------------
	.section	.nv.info,"",@"SHT_CUDA_INFO"
	.align	4


	//----- nvinfo : EIATTR_REGCOUNT
	.align		4
        /*0000*/ 	.byte	0x04, 0x2f
        /*0002*/ 	.short	(.L_2 - .L_1)
	.align		4
.L_1:
        /*0004*/ 	.word	index@(attn_fwd)
        /*0008*/ 	.word	0x000000ff


	//----- nvinfo : EIATTR_FRAME_SIZE
	.align		4
.L_2:
        /*000c*/ 	.byte	0x04, 0x11
        /*000e*/ 	.short	(.L_4 - .L_3)
	.align		4
.L_3:
        /*0010*/ 	.word	index@(attn_fwd)
        /*0014*/ 	.word	0x00000218


	//----- nvinfo : EIATTR_MIN_STACK_SIZE
	.align		4
.L_4:
        /*0018*/ 	.byte	0x04, 0x12
        /*001a*/ 	.short	(.L_6 - .L_5)
	.align		4
.L_5:
        /*001c*/ 	.word	index@(attn_fwd)
        /*0020*/ 	.word	0x00000218
.L_6:


//--------------------- .nv.compat                --------------------------
	.section	.nv.compat,"",@"SHT_CUDA_COMPAT_INFO"
	.align	4
        /*0000*/ 	.byte	0x02, 0x09, 0x01, 0x00, 0x02, 0x02, 0x01, 0x00, 0x02, 0x05, 0x05, 0x00, 0x03, 0x07, 0x01, 0x01
        /*0010*/ 	.byte	0x02, 0x03, 0x00, 0x00, 0x02, 0x06, 0x01, 0x00, 0x04, 0x0b, 0x08, 0x00, 0x00, 0x00, 0x00, 0x00
        /*0020*/ 	.byte	0x00, 0x00, 0x00, 0x00


//--------------------- .nv.info.attn_fwd         --------------------------
	.section	.nv.info.attn_fwd,"",@"SHT_CUDA_INFO"
	.sectionflags	@""
	.align	4


	//----- nvinfo : EIATTR_CUDA_API_VERSION
	.align		4
        /*0000*/ 	.byte	0x04, 0x37
        /*0002*/ 	.short	(.L_8 - .L_7)
.L_7:
        /*0004*/ 	.word	0x00000082


	//----- nvinfo : EIATTR_KPARAM_INFO
	.align		4
.L_8:
        /*0008*/ 	.byte	0x04, 0x17
        /*000a*/ 	.short	(.L_10 - .L_9)
.L_9:
        /*000c*/ 	.word	0x00000000
        /*0010*/ 	.short	0x0019
        /*0012*/ 	.short	0x0080
        /*0014*/ 	.byte	0x00, 0xf4, 0x21, 0x00


	//----- nvinfo : EIATTR_KPARAM_INFO
	.align		4
.L_10:
        /*0018*/ 	.byte	0x04, 0x17
        /*001a*/ 	.short	(.L_12 - .L_11)
.L_11:
        /*001c*/ 	.word	0x00000000
        /*0020*/ 	.short	0x0018
        /*0022*/ 	.short	0x0078
        /*0024*/ 	.byte	0x00, 0xf4, 0x21, 0x00


	//----- nvinfo : EIATTR_KPARAM_INFO
	.align		4
.L_12:
        /*0028*/ 	.byte	0x04, 0x17
        /*002a*/ 	.short	(.L_14 - .L_13)
.L_13:
        /*002c*/ 	.word	0x00000000
        /*0030*/ 	.short	0x0017
        /*0032*/ 	.short	0x0070
        /*0034*/ 	.byte	0x00, 0xf0, 0x11, 0x00


	//----- nvinfo : EIATTR_KPARAM_INFO
	.align		4
.L_14:
        /*0038*/ 	.byte	0x04, 0x17
        /*003a*/ 	.short	(.L_16 - .L_15)
.L_15:
        /*003c*/ 	.word	0x00000000
        /*0040*/ 	.short	0x0016
        /*0042*/ 	.short	0x006c
        /*0044*/ 	.byte	0x00, 0xf0, 0x11, 0x00


	//----- nvinfo : EIATTR_KPARAM_INFO
	.align		4
.L_16:
        /*0048*/ 	.byte	0x04, 0x17
        /*004a*/ 	.short	(.L_18 - .L_17)
.L_17:
        /*004c*/ 	.word	0x00000000
        /*0050*/ 	.short	0x0015
        /*0052*/ 	.short	0x0068
        /*0054*/ 	.byte	0x00, 0xf0, 0x11, 0x00


	//----- nvinfo : EIATTR_KPARAM_INFO
	.align		4
.L_18:
        /*0058*/ 	.byte	0x04, 0x17
        /*005a*/ 	.short	(.L_20 - .L_19)
.L_19:
        /*005c*/ 	.word	0x00000000
        /*0060*/ 	.short	0x0014
        /*0062*/ 	.short	0x0064
        /*0064*/ 	.byte	0x00, 0xf0, 0x11, 0x00


	//----- nvinfo : EIATTR_KPARAM_INFO
	.align		4
.L_20:
        /*0068*/ 	.byte	0x04, 0x17
        /*006a*/ 	.short	(.L_22 - .L_21)
.L_21:
        /*006c*/ 	.word	0x00000000
        /*0070*/ 	.short	0x0013
        /*0072*/ 	.short	0x0060
        /*0074*/ 	.byte	0x00, 0xf0, 0x11, 0x00


	//----- nvinfo : EIATTR_KPARAM_INFO
	.align		4
.L_22:
        /*0078*/ 	.byte	0x04, 0x17
        /*007a*/ 	.short	(.L_24 - .L_23)
.L_23:
        /*007c*/ 	.word	0x00000000
        /*0080*/ 	.short	0x0012
        /*0082*/ 	.short	0x005c
        /*0084*/ 	.byte	0x00, 0xf0, 0x11, 0x00


	//----- nvinfo : EIATTR_KPARAM_INFO
	.align		4
.L_24:
        /*0088*/ 	.byte	0x04, 0x17
        /*008a*/ 	.short	(.L_26 - .L_25)
.L_25:
        /*008c*/ 	.word	0x00000000
        /*0090*/ 	.short	0x0011
        /*0092*/ 	.short	0x0058
        /*0094*/ 	.byte	0x00, 0xf0, 0x11, 0x00


	//----- nvinfo : EIATTR_KPARAM_INFO
	.align		4
.L_26:
        /*0098*/ 	.byte	0x04, 0x17
        /*009a*/ 	.short	(.L_28 - .L_27)
.L_27:
        /*009c*/ 	.word	0x00000000
        /*00a0*/ 	.short	0x0010
        /*00a2*/ 	.short	0x0054
        /*00a4*/ 	.byte	0x00, 0xf0, 0x11, 0x00


	//----- nvinfo : EIATTR_KPARAM_INFO
	.align		4
.L_28:
        /*00a8*/ 	.byte	0x04, 0x17
        /*00aa*/ 	.short	(.L_30 - .L_29)
.L_29:
        /*00ac*/ 	.word	0x00000000
        /*00b0*/ 	.short	0x000f
        /*00b2*/ 	.short	0x0050
        /*00b4*/ 	.byte	0x00, 0xf0, 0x11, 0x00


	//----- nvinfo : EIATTR_KPARAM_INFO
	.align		4
.L_30:
        /*00b8*/ 	.byte	0x04, 0x17
        /*00ba*/ 	.short	(.L_32 - .L_31)
.L_31:
        /*00bc*/ 	.word	0x00000000
        /*00c0*/ 	.short	0x000e
        /*00c2*/ 	.short	0x004c
        /*00c4*/ 	.byte	0x00, 0xf0, 0x11, 0x00


	//----- nvinfo : EIATTR_KPARAM_INFO
	.align		4
.L_32:
        /*00c8*/ 	.byte	0x04, 0x17
        /*00ca*/ 	.short	(.L_34 - .L_33)
.L_33:
        /*00cc*/ 	.word	0x00000000
        /*00d0*/ 	.short	0x000d
        /*00d2*/ 	.short	0x0048
        /*00d4*/ 	.byte	0x00, 0xf0, 0x11, 0x00


	//----- nvinfo : EIATTR_KPARAM_INFO
	.align		4
.L_34:
        /*00d8*/ 	.byte	0x04, 0x17
        /*00da*/ 	.short	(.L_36 - .L_35)
.L_35:
        /*00dc*/ 	.word	0x00000000
        /*00e0*/ 	.short	0x000c
        /*00e2*/ 	.short	0x0044
        /*00e4*/ 	.byte	0x00, 0xf0, 0x11, 0x00


	//----- nvinfo : EIATTR_KPARAM_INFO
	.align		4
.L_36:
        /*00e8*/ 	.byte	0x04, 0x17
        /*00ea*/ 	.short	(.L_38 - .L_37)
.L_37:
        /*00ec*/ 	.word	0x00000000
        /*00f0*/ 	.short	0x000b
        /*00f2*/ 	.short	0x0040
        /*00f4*/ 	.byte	0x00, 0xf0, 0x11, 0x00


	//----- nvinfo : EIATTR_KPARAM_INFO
	.align		4
.L_38:
        /*00f8*/ 	.byte	0x04, 0x17
        /*00fa*/ 	.short	(.L_40 - .L_39)
.L_39:
        /*00fc*/ 	.word	0x00000000
        /*0100*/ 	.short	0x000a
        /*0102*/ 	.short	0x003c
        /*0104*/ 	.byte	0x00, 0xf0, 0x11, 0x00


	//----- nvinfo : EIATTR_KPARAM_INFO
	.align		4
.L_40:
        /*0108*/ 	.byte	0x04, 0x17
        /*010a*/ 	.short	(.L_42 - .L_41)
.L_41:
        /*010c*/ 	.word	0x00000000
        /*0110*/ 	.short	0x0009
        /*0112*/ 	.short	0x0038
        /*0114*/ 	.byte	0x00, 0xf0, 0x11, 0x00


	//----- nvinfo : EIATTR_KPARAM_INFO
	.align		4
.L_42:
        /*0118*/ 	.byte	0x04, 0x17
        /*011a*/ 	.short	(.L_44 - .L_43)
.L_43:
        /*011c*/ 	.word	0x00000000
        /*0120*/ 	.short	0x0008
        /*0122*/ 	.short	0x0034
        /*0124*/ 	.byte	0x00, 0xf0, 0x11, 0x00


	//----- nvinfo : EIATTR_KPARAM_INFO
	.align		4
.L_44:
        /*0128*/ 	.byte	0x04, 0x17
        /*012a*/ 	.short	(.L_46 - .L_45)
.L_45:
        /*012c*/ 	.word	0x00000000
        /*0130*/ 	.short	0x0007
        /*0132*/ 	.short	0x0030
        /*0134*/ 	.byte	0x00, 0xf0, 0x11, 0x00


	//----- nvinfo : EIATTR_KPARAM_INFO
	.align		4
.L_46:
        /*0138*/ 	.byte	0x04, 0x17
        /*013a*/ 	.short	(.L_48 - .L_47)
.L_47:
        /*013c*/ 	.word	0x00000000
        /*0140*/ 	.short	0x0006
        /*0142*/ 	.short	0x002c
        /*0144*/ 	.byte	0x00, 0xf0, 0x11, 0x00


	//----- nvinfo : EIATTR_KPARAM_INFO
	.align		4
.L_48:
        /*0148*/ 	.byte	0x04, 0x17
        /*014a*/ 	.short	(.L_50 - .L_49)
.L_49:
        /*014c*/ 	.word	0x00000000
        /*0150*/ 	.short	0x0005
        /*0152*/ 	.short	0x0028
        /*0154*/ 	.byte	0x00, 0xf0, 0x11, 0x00


	//----- nvinfo : EIATTR_KPARAM_INFO
	.align		4
.L_50:
        /*0158*/ 	.byte	0x04, 0x17
        /*015a*/ 	.short	(.L_52 - .L_51)
.L_51:
        /*015c*/ 	.word	0x00000000
        /*0160*/ 	.short	0x0004
        /*0162*/ 	.short	0x0020
        /*0164*/ 	.byte	0x00, 0xf4, 0x21, 0x00


	//----- nvinfo : EIATTR_KPARAM_INFO
	.align		4
.L_52:
        /*0168*/ 	.byte	0x04, 0x17
        /*016a*/ 	.short	(.L_54 - .L_53)
.L_53:
        /*016c*/ 	.word	0x00000000
        /*0170*/ 	.short	0x0003
        /*0172*/ 	.short	0x0018
        /*0174*/ 	.byte	0x00, 0xf4, 0x21, 0x00


	//----- nvinfo : EIATTR_KPARAM_INFO
	.align		4
.L_54:
        /*0178*/ 	.byte	0x04, 0x17
        /*017a*/ 	.short	(.L_56 - .L_55)
.L_55:
        /*017c*/ 	.word	0x00000000
        /*0180*/ 	.short	0x0002
        /*0182*/ 	.short	0x0010
        /*0184*/ 	.byte	0x00, 0xf4, 0x21, 0x00


	//----- nvinfo : EIATTR_KPARAM_INFO
	.align		4
.L_56:
        /*0188*/ 	.byte	0x04, 0x17
        /*018a*/ 	.short	(.L_58 - .L_57)
.L_57:
        /*018c*/ 	.word	0x00000000
        /*0190*/ 	.short	0x0001
        /*0192*/ 	.short	0x0008
        /*0194*/ 	.byte	0x00, 0xf4, 0x21, 0x00


	//----- nvinfo : EIATTR_KPARAM_INFO
	.align		4
.L_58:
        /*0198*/ 	.byte	0x04, 0x17
        /*019a*/ 	.short	(.L_60 - .L_59)
.L_59:
        /*019c*/ 	.word	0x00000000
        /*01a0*/ 	.short	0x0000
        /*01a2*/ 	.short	0x0000
        /*01a4*/ 	.byte	0x00, 0xf4, 0x21, 0x00


	//----- nvinfo : EIATTR_SPARSE_MMA_MASK
	.align		4
.L_60:
        /*01a8*/ 	.byte	0x03, 0x50
        /*01aa*/ 	.short	0x0000


	//----- nvinfo : EIATTR_MAXREG_COUNT
	.align		4
        /*01ac*/ 	.byte	0x03, 0x1b
        /*01ae*/ 	.short	0x00ff


	//----- nvinfo : EIATTR_NUM_BARRIERS
	.align		4
        /*01b0*/ 	.byte	0x02, 0x4c
        /*01b2*/ 	.byte	0x01
	.zero		1


	//----- nvinfo : EIATTR_ANNOTATIONS
	.align		4
        /*01b4*/ 	.byte	0x04, 0x55
        /*01b6*/ 	.short	(.L_62 - .L_61)


	//   ....[0]....
.L_61:
        /*01b8*/ 	.word	0x00000001
        /*01bc*/ 	.byte	0xa0, 0x0e, 0x00, 0x00, 0x01, 0x00, 0x00, 0x00, 0xe0, 0x0e, 0x00, 0x00, 0x01, 0x00, 0x00, 0x00
        /* <DEDUP_REMOVED lines=65> */
        /*05dc*/ 	.byte	0x50, 0x54, 0x00, 0x00, 0x01, 0x00, 0x00, 0x00, 0x60, 0x54, 0x00, 0x00


	//----- nvinfo : EIATTR_MERCURY_ISA_VERSION
	.align		4
.L_62:
        /*05e8*/ 	.byte	0x03, 0x5f
        /*05ea*/ 	.short	0x0101


	//----- nvinfo : EIATTR_COOP_GROUP_MASK_REGIDS
	.align		4
        /*05ec*/ 	.byte	0x04, 0x29
        /*05ee*/ 	.short	(.L_64 - .L_63)


	//   ....[0]....
.L_63:
        /*05f0*/ 	.word	0xffffffff


	//   ....[1]....
        /*05f4*/ 	.word	0xffffffff


	//   ....[2]....
        /*05f8*/ 	.word	0xffffffff


	//   ....[3]....
        /*05fc*/ 	.word	0xffffffff


	//   ....[4]....
        /*0600*/ 	.word	0xffffffff


	//   ....[5]....
        /*0604*/ 	.word	0xffffffff


	//   ....[6]....
        /*0608*/ 	.word	0xffffffff


	//   ....[7]....
        /*060c*/ 	.word	0xffffffff


	//   ....[8]....
        /*0610*/ 	.word	0xffffffff


	//   ....[9]....
        /*0614*/ 	.word	0xffffffff


	//   ....[10]....
        /*0618*/ 	.word	0xffffffff


	//   ....[11]....
        /*061c*/ 	.word	0xffffffff


	//   ....[12]....
        /*0620*/ 	.word	0xffffffff


	//   ....[13]....
        /*0624*/ 	.word	0xffffffff


	//   ....[14]....
        /*0628*/ 	.word	0xffffffff


	//   ....[15]....
        /*062c*/ 	.word	0xffffffff


	//   ....[16]....
        /*0630*/ 	.word	0xffffffff


	//   ....[17]....
        /*0634*/ 	.word	0xffffffff


	//   ....[18]....
        /*0638*/ 	.word	0xffffffff


	//   ....[19]....
        /*063c*/ 	.word	0xffffffff


	//   ....[20]....
        /*0640*/ 	.word	0xffffffff


	//   ....[21]....
        /*0644*/ 	.word	0xffffffff


	//----- nvinfo : EIATTR_COOP_GROUP_INSTR_OFFSETS
	.align		4
.L_64:
        /*0648*/ 	.byte	0x04, 0x28
        /*064a*/ 	.short	(.L_66 - .L_65)


	//   ....[0]....
.L_65:
        /*064c*/ 	.word	0x00003ed0


	//   ....[1]....
        /*0650*/ 	.word	0x00003ee0


	//   ....[2]....
        /*0654*/ 	.word	0x00003ef0


	//   ....[3]....
        /*0658*/ 	.word	0x00003f00


	//   ....[4]....
        /*065c*/ 	.word	0x00003f50


	//   ....[5]....
        /*0660*/ 	.word	0x00003f60


	//   ....[6]....
        /*0664*/ 	.word	0x00003f70


	//   ....[7]....
        /*0668*/ 	.word	0x00003f80


	//   ....[8]....
        /*066c*/ 	.word	0x00004110


	//   ....[9]....
        /*0670*/ 	.word	0x00004130


	//   ....[10]....
        /*0674*/ 	.word	0x00004150


	//   ....[11]....
        /*0678*/ 	.word	0x000043e0


	//   ....[12]....
        /*067c*/ 	.word	0x00004550


	//   ....[13]....
        /*0680*/ 	.word	0x000045b0


	//   ....[14]....
        /*0684*/ 	.word	0x00004630


	//   ....[15]....
        /*0688*/ 	.word	0x00004670


	//   ....[16]....
        /*068c*/ 	.word	0x000046d0


	//   ....[17]....
        /*0690*/ 	.word	0x00004710


	//   ....[18]....
        /*0694*/ 	.word	0x00004760


	//   ....[19]....
        /*0698*/ 	.word	0x00004920


	//   ....[20]....
        /*069c*/ 	.word	0x000049a0


	//   ....[21]....
        /*06a0*/ 	.word	0x00004a20


	//----- nvinfo : EIATTR_EXIT_INSTR_OFFSETS
	.align		4
.L_66:
        /*06a4*/ 	.byte	0x04, 0x1c
        /*06a6*/ 	.short	(.L_68 - .L_67)


	//   ....[0]....
.L_67:
        /*06a8*/ 	.word	0x00007610


	//   ....[1]....
        /*06ac*/ 	.word	0x00007640


	//----- nvinfo : EIATTR_REQNTID
	.align		4
.L_68:
        /*06b0*/ 	.byte	0x04, 0x10
        /*06b2*/ 	.short	(.L_70 - .L_69)
.L_69:
        /*06b4*/ 	.word	0x00000100
        /*06b8*/ 	.word	0x00000001
        /*06bc*/ 	.word	0x00000001


	//----- nvinfo : EIATTR_CRS_STACK_SIZE
	.align		4
.L_70:
        /*06c0*/ 	.byte	0x04, 0x1e
        /*06c2*/ 	.short	(.L_72 - .L_71)
.L_71:
        /*06c4*/ 	.word	0x00000000


	//----- nvinfo : EIATTR_CBANK_PARAM_SIZE
	.align		4
.L_72:
        /*06c8*/ 	.byte	0x03, 0x19
        /*06ca*/ 	.short	0x0088


	//----- nvinfo : EIATTR_PARAM_CBANK
	.align		4
        /*06cc*/ 	.byte	0x04, 0x0a
        /*06ce*/ 	.short	(.L_74 - .L_73)
	.align		4
.L_73:
        /*06d0*/ 	.word	index@(.nv.constant0.attn_fwd)
        /*06d4*/ 	.short	0x0210
        /*06d6*/ 	.short	0x0088


	//----- nvinfo : EIATTR_SW_WAR
	.align		4
.L_74:
        /*06d8*/ 	.byte	0x04, 0x36
        /*06da*/ 	.short	(.L_76 - .L_75)
.L_75:
        /*06dc*/ 	.word	0x00000008
.L_76:


//--------------------- .nv.callgraph             --------------------------
	.section	.nv.callgraph,"",@"SHT_CUDA_CALLGRAPH"
	.align	4
	.sectionentsize	8
	.align		4
        /*0000*/ 	.word	0x00000000
	.align		4
        /*0004*/ 	.word	0xffffffff
	.align		4
        /*0008*/ 	.word	0x00000000
	.align		4
        /*000c*/ 	.word	0xfffffffe
	.align		4
        /*0010*/ 	.word	0x00000000
	.align		4
        /*0014*/ 	.word	0xfffffffd
	.align		4
        /*0018*/ 	.word	0x00000000
	.align		4
        /*001c*/ 	.word	0xfffffffc


//--------------------- .nv.constant4             --------------------------
	.section	.nv.constant4,"a",@progbits
	.align	8
	.align		8
.nv.constant4:
        /*0000*/ 	.dword	_$_str


//--------------------- .text.attn_fwd            --------------------------
	.section	.text.attn_fwd,"ax",@progbits
	.align	128
        .global         attn_fwd
        .type           attn_fwd,@function
        .size           attn_fwd,(.L_x_11 - attn_fwd)
        .other          attn_fwd,@"STO_CUDA_ENTRY STV_DEFAULT"
attn_fwd:
.text.attn_fwd:
[----:B------:R-:W0:Y:S01]  /*0000*/  LDC R1, c[0x0][0x28] ;  /* 0x00000a00ff017b82 */ /* 0x000e220000000800 */
[----:B------:R-:W1:Y:S07]  /*0010*/  S2R R16, SR_CTAID.X ;  /* 0x0000000000107919 */ /* 0x000e6e0000002500 */
[----:B------:R-:W2:Y:S01]  /*0020*/  S2UR UR12, SR_CTAID.Y ;  /* 0x00000000000c79c3 */ /* 0x000ea20000002600 */
[----:B------:R-:W-:Y:S01]  /*0030*/  ULDC.64 UR4, c[0x0][0x240] ;  /* 0x0000900000047ab9 */ /* 0x000fe20000000a00 */
[----:B------:R-:W-:Y:S01]  /*0040*/  ULDC.64 UR10, c[0x0][0x208] ;  /* 0x00008200000a7ab9 */ /* 0x000fe20000000a00 */
[----:B------:R-:W3:Y:S01]  /*0050*/  S2R R12, SR_TID.X ;  /* 0x00000000000c7919 */ /* 0x000ee20000002100 */
[----:B0-----:R-:W-:-:S04]  /*0060*/  VIADD R1, R1, 0xfffffde8 ;  /* 0xfffffde801017836 */ /* 0x001fc80000000000 */
[----:B------:R-:W0:Y:S08]  /*0070*/  LDC R32, c[0x0][0x248] ;  /* 0x00009200ff207b82 */ /* 0x000e300000000800 */
[----:B------:R-:W4:Y:S01]  /*0080*/  LDC.64 R28, c[0x0][0x210] ;  /* 0x00008400ff1c7b82 */ /* 0x000f220000000a00 */
[----:B--2---:R-:W-:-:S04]  /*0090*/  UIMAD UR4, UR12, UR4, URZ ;  /* 0x000000040c0472a4 */ /* 0x004fc8000f8e023f */
[----:B------:R-:W-:Y:S01]  /*00a0*/  USHF.L.U32 UR6, UR4, 0x1, URZ ;  /* 0x0000000104067899 */ /* 0x000fe2000800063f */
[----:B-1----:R-:W-:Y:S01]  /*00b0*/  IMAD.SHL.U32 R16, R16, 0x20, RZ ;  /* 0x0000002010107824 */ /* 0x002fe200078e00ff */
[----:B---3--:R-:W-:-:S04]  /*00c0*/  SHF.R.U32.HI R2, RZ, 0x5, R12 ;  /* 0x00000005ff027819 */ /* 0x008fc8000001160c */
[----:B------:R-:W-:Y:S02]  /*00d0*/  LOP3.LUT R0, R16, 0x1f, R12, 0xf8, !PT ;  /* 0x0000001f10007812 */ /* 0x000fe400078ef80c */
[----:B------:R-:W-:-:S03]  /*00e0*/  SGXT.U32 R2, R2, 0x3 ;  /* 0x000000030202781a */ /* 0x000fc60000000000 */
[----:B------:R-:W-:Y:S01]  /*00f0*/  IMAD R0, R0, UR5, RZ ;  /* 0x0000000500007c24 */ /* 0x000fe2000f8e02ff */
[----:B------:R-:W-:Y:S01]  /*0100*/  UIMAD.WIDE UR4, UR4, 0x2, URZ ;  /* 0x00000002040478a5 */ /* 0x000fe2000f8e023f */
[----:B0-----:R-:W-:Y:S02]  /*0110*/  IMAD R5, R2, R32, RZ ;  /* 0x0000002002057224 */ /* 0x001fe400078e02ff */
[C---:B------:R-:W-:Y:S02]  /*0120*/  IMAD.SHL.U32 R3, R0.reuse, 0x2, RZ ;  /* 0x0000000200037824 */ /* 0x040fe400078e00ff */
[----:B------:R-:W-:-:S03]  /*0130*/  IMAD.HI R0, R0, 0x2, RZ ;  /* 0x0000000200007827 */ /* 0x000fc600078e02ff */
[----:B----4-:R-:W-:Y:S01]  /*0140*/  IADD3 R28, P0, P1, R3, UR6, R28 ;  /* 0x00000006031c7c10 */ /* 0x010fe2000f91e01c */
[----:B------:R-:W-:-:S03]  /*0150*/  IMAD R7, R32, 0x8, R5 ;  /* 0x0000000820077824 */ /* 0x000fc600078e0205 */
[----:B------:R-:W-:Y:S01]  /*0160*/  IADD3.X R30, R0, UR5, R29, P0, P1 ;  /* 0x00000005001e7c10 */ /* 0x000fe200087e241d */
[C---:B------:R-:W-:Y:S01]  /*0170*/  IMAD R0, R32.reuse, 0x8, R7 ;  /* 0x0000000820007824 */ /* 0x040fe200078e0207 */
[-C--:B------:R-:W-:Y:S02]  /*0180*/  LEA R2, P0, R5, R28.reuse, 0x1 ;  /* 0x0000001c05027211 */ /* 0x080fe400078008ff */
[----:B------:R-:W-:Y:S01]  /*0190*/  LEA R4, P1, R7, R28, 0x1 ;  /* 0x0000001c07047211 */ /* 0x000fe200078208ff */
[----:B------:R-:W-:Y:S01]  /*01a0*/  IMAD R9, R32, 0x8, R0 ;  /* 0x0000000820097824 */ /* 0x000fe200078e0200 */
[----:B------:R-:W-:Y:S02]  /*01b0*/  LEA.HI.X.SX32 R3, R5, R30, 0x1, P0 ;  /* 0x0000001e05037211 */ /* 0x000fe400000f0eff */
[C---:B------:R-:W-:Y:S02]  /*01c0*/  LEA R6, P0, R0.reuse, R28, 0x1 ;  /* 0x0000001c00067211 */ /* 0x040fe400078008ff */
[-C--:B------:R-:W-:Y:S01]  /*01d0*/  LEA.HI.X.SX32 R5, R7, R30.reuse, 0x1, P1 ;  /* 0x0000001e07057211 */ /* 0x080fe200008f0eff */
[----:B------:R0:W2:Y:S01]  /*01e0*/  LDG.E.U16 R18, desc[UR10][R2.64] ;  /* 0x0000000a02127981 */ /* 0x0000a2000c1e1500 */
[----:B------:R-:W-:Y:S01]  /*01f0*/  LEA.HI.X.SX32 R7, R0, R30, 0x1, P0 ;  /* 0x0000001e00077211 */ /* 0x000fe200000f0eff */
[C---:B------:R-:W-:Y:S01]  /*0200*/  IMAD R0, R32.reuse, 0x8, R9 ;  /* 0x0000000820007824 */ /* 0x040fe200078e0209 */
[C---:B------:R-:W-:Y:S01]  /*0210*/  LEA R8, P0, R9.reuse, R28, 0x1 ;  /* 0x0000001c09087211 */ /* 0x040fe200078008ff */
[----:B------:R1:W3:Y:S02]  /*0220*/  LDG.E.U16 R19, desc[UR10][R4.64] ;  /* 0x0000000a04137981 */ /* 0x0002e4000c1e1500 */
[----:B------:R-:W-:Y:S01]  /*0230*/  IMAD R13, R32, 0x8, R0 ;  /* 0x00000008200d7824 */ /* 0x000fe200078e0200 */
[----:B------:R-:W-:Y:S01]  /*0240*/  LEA.HI.X.SX32 R9, R9, R30, 0x1, P0 ;  /* 0x0000001e09097211 */ /* 0x000fe200000f0eff */
[----:B------:R4:W5:Y:S01]  /*0250*/  LDG.E.U16 R20, desc[UR10][R6.64] ;  /* 0x0000000a06147981 */ /* 0x000962000c1e1500 */
[----:B------:R-:W-:-:S03]  /*0260*/  LEA R10, P0, R0, R28, 0x1 ;  /* 0x0000001c000a7211 */ /* 0x000fc600078008ff */
[----:B------:R4:W5:Y:S01]  /*0270*/  LDG.E.U16 R21, desc[UR10][R8.64] ;  /* 0x0000000a08157981 */ /* 0x000962000c1e1500 */
[----:B------:R-:W-:Y:S01]  /*0280*/  LEA.HI.X.SX32 R11, R0, R30, 0x1, P0 ;  /* 0x0000001e000b7211 */ /* 0x000fe200000f0eff */
[----:B------:R-:W-:Y:S01]  /*0290*/  IMAD R0, R32, 0x8, R13 ;  /* 0x0000000820007824 */ /* 0x000fe200078e020d */
[----:B0-----:R-:W-:-:S03]  /*02a0*/  LEA R2, P0, R13, R28, 0x1 ;  /* 0x0000001c0d027211 */ /* 0x001fc600078008ff */
[----:B------:R-:W-:Y:S01]  /*02b0*/  IMAD R17, R32, 0x8, R0 ;  /* 0x0000000820117824 */ /* 0x000fe200078e0200 */
[C---:B------:R-:W-:Y:S01]  /*02c0*/  LEA R14, P1, R0.reuse, R28, 0x1 ;  /* 0x0000001c000e7211 */ /* 0x040fe200078208ff */
[----:B------:R0:W5:Y:S01]  /*02d0*/  LDG.E.U16 R22, desc[UR10][R10.64] ;  /* 0x0000000a0a167981 */ /* 0x000162000c1e1500 */
[-C--:B------:R-:W-:Y:S02]  /*02e0*/  LEA.HI.X.SX32 R3, R13, R30.reuse, 0x1, P0 ;  /* 0x0000001e0d037211 */ /* 0x080fe400000f0eff */
[----:B------:R-:W-:Y:S02]  /*02f0*/  LEA.HI.X.SX32 R15, R0, R30, 0x1, P1 ;  /* 0x0000001e000f7211 */ /* 0x000fe400008f0eff */
[C---:B-1----:R-:W-:Y:S01]  /*0300*/  LEA R4, P0, R17.reuse, R28, 0x1 ;  /* 0x0000001c11047211 */ /* 0x042fe200078008ff */
[----:B------:R1:W5:Y:S01]  /*0310*/  LDG.E.U16 R23, desc[UR10][R2.64] ;  /* 0x0000000a02177981 */ /* 0x000362000c1e1500 */
[----:B------:R-:W-:Y:S02]  /*0320*/  LEA R0, R32, R17, 0x3 ;  /* 0x0000001120007211 */ /* 0x000fe400078e18ff */
[----:B------:R-:W-:-:S02]  /*0330*/  LEA.HI.X.SX32 R5, R17, R30, 0x1, P0 ;  /* 0x0000001e11057211 */ /* 0x000fc400000f0eff */
[----:B----4-:R-:W-:Y:S01]  /*0340*/  LEA R6, P0, R0, R28, 0x1 ;  /* 0x0000001c00067211 */ /* 0x010fe200078008ff */
[----:B------:R-:W-:Y:S01]  /*0350*/  IMAD R9, R32, 0x8, R0 ;  /* 0x0000000820097824 */ /* 0x000fe200078e0200 */
[----:B------:R-:W4:Y:S02]  /*0360*/  LDG.E.U16 R17, desc[UR10][R14.64] ;  /* 0x0000000a0e117981 */ /* 0x000f24000c1e1500 */
[----:B------:R-:W-:Y:S01]  /*0370*/  LEA.HI.X.SX32 R7, R0, R30, 0x1, P0 ;  /* 0x0000001e00077211 */ /* 0x000fe200000f0eff */
[C---:B------:R-:W-:Y:S01]  /*0380*/  IMAD R0, R32.reuse, 0x8, R9 ;  /* 0x0000000820007824 */ /* 0x040fe200078e0209 */
[CC--:B------:R-:W-:Y:S01]  /*0390*/  LEA R8, P0, R9.reuse, R28.reuse, 0x1 ;  /* 0x0000001c09087211 */ /* 0x0c0fe200078008ff */
[----:B------:R1:W4:Y:S02]  /*03a0*/  LDG.E.U16 R24, desc[UR10][R4.64] ;  /* 0x0000000a04187981 */ /* 0x000324000c1e1500 */
[----:B------:R-:W-:Y:S01]  /*03b0*/  IMAD R13, R32, 0x8, R0 ;  /* 0x00000008200d7824 */ /* 0x000fe200078e0200 */
[----:B0-----:R-:W-:Y:S01]  /*03c0*/  LEA R10, P1, R0, R28, 0x1 ;  /* 0x0000001c000a7211 */ /* 0x001fe200078208ff */
[----:B------:R0:W4:Y:S01]  /*03d0*/  LDG.E.U16 R25, desc[UR10][R6.64] ;  /* 0x0000000a06197981 */ /* 0x000122000c1e1500 */
[----:B------:R-:W-:-:S02]  /*03e0*/  LEA.HI.X.SX32 R9, R9, R30, 0x1, P0 ;  /* 0x0000001e09097211 */ /* 0x000fc400000f0eff */
[----:B------:R-:W-:Y:S01]  /*03f0*/  LEA.HI.X.SX32 R11, R0, R30, 0x1, P1 ;  /* 0x0000001e000b7211 */ /* 0x000fe200008f0eff */
[----:B------:R-:W-:Y:S01]  /*0400*/  IMAD R0, R32, 0x8, R13 ;  /* 0x0000000820007824 */ /* 0x000fe200078e020d */
[C---:B-1----:R-:W-:Y:S01]  /*0410*/  LEA R2, P0, R13.reuse, R28, 0x1 ;  /* 0x0000001c0d027211 */ /* 0x042fe200078008ff */
[----:B------:R1:W4:Y:S03]  /*0420*/  LDG.E.U16 R26, desc[UR10][R8.64] ;  /* 0x0000000a081a7981 */ /* 0x000326000c1e1500 */
[----:B------:R-:W-:Y:S01]  /*0430*/  LEA.HI.X.SX32 R3, R13, R30, 0x1, P0 ;  /* 0x0000001e0d037211 */ /* 0x000fe200000f0eff */
[----:B------:R1:W4:Y:S01]  /*0440*/  LDG.E.U16 R27, desc[UR10][R10.64] ;  /* 0x0000000a0a1b7981 */ /* 0x000322000c1e1500 */
[----:B------:R-:W-:Y:S01]  /*0450*/  LEA R4, P0, R0, R28, 0x1 ;  /* 0x0000001c00047211 */ /* 0x000fe200078008ff */
[----:B------:R-:W-:Y:S02]  /*0460*/  IMAD R13, R32, 0x8, R0 ;  /* 0x00000008200d7824 */ /* 0x000fe400078e0200 */
[----:B------:R1:W4:Y:S01]  /*0470*/  LDG.E.U16 R2, desc[UR10][R2.64] ;  /* 0x0000000a02027981 */ /* 0x000322000c1e1500 */
[----:B------:R-:W-:Y:S01]  /*0480*/  LEA.HI.X.SX32 R5, R0, R30, 0x1, P0 ;  /* 0x0000001e00057211 */ /* 0x000fe200000f0eff */
[----:B------:R-:W-:-:S04]  /*0490*/  IMAD R15, R32, 0x8, R13 ;  /* 0x00000008200f7824 */ /* 0x000fc800078e020d */
[----:B------:R-:W4:Y:S01]  /*04a0*/  LDG.E.U16 R4, desc[UR10][R4.64] ;  /* 0x0000000a04047981 */ /* 0x000f22000c1e1500 */
[-C--:B0-----:R-:W-:Y:S01]  /*04b0*/  LEA R6, P0, R13, R28.reuse, 0x1 ;  /* 0x0000001c0d067211 */ /* 0x081fe200078008ff */
[----:B------:R-:W-:Y:S01]  /*04c0*/  IMAD R0, R32, 0x8, R15 ;  /* 0x0000000820007824 */ /* 0x000fe200078e020f */
[----:B------:R-:W-:Y:S02]  /*04d0*/  LEA R14, P1, R15, R28, 0x1 ;  /* 0x0000001c0f0e7211 */ /* 0x000fe400078208ff */
[----:B------:R-:W-:Y:S02]  /*04e0*/  LEA.HI.X.SX32 R7, R13, R30, 0x1, P0 ;  /* 0x0000001e0d077211 */ /* 0x000fe400000f0eff */
[C---:B-1----:R-:W-:Y:S02]  /*04f0*/  LEA R8, P0, R0.reuse, R28, 0x1 ;  /* 0x0000001c00087211 */ /* 0x042fe400078008ff */
[-C--:B------:R-:W-:Y:S01]  /*0500*/  LEA.HI.X.SX32 R15, R15, R30.reuse, 0x1, P1 ;  /* 0x0000001e0f0f7211 */ /* 0x080fe200008f0eff */
[----:B------:R-:W4:Y:S01]  /*0510*/  LDG.E.U16 R6, desc[UR10][R6.64] ;  /* 0x0000000a06067981 */ /* 0x000f22000c1e1500 */
[----:B------:R-:W-:-:S03]  /*0520*/  LEA.HI.X.SX32 R9, R0, R30, 0x1, P0 ;  /* 0x0000001e00097211 */ /* 0x000fc600000f0eff */
[----:B------:R-:W4:Y:S04]  /*0530*/  LDG.E.U16 R14, desc[UR10][R14.64] ;  /* 0x0000000a0e0e7981 */ /* 0x000f28000c1e1500 */
[----:B------:R0:W4:Y:S01]  /*0540*/  LDG.E.U16 R0, desc[UR10][R8.64] ;  /* 0x0000000a08007981 */ /* 0x000122000c1e1500 */
[----:B------:R-:W1:Y:S01]  /*0550*/  S2UR UR8, SR_CgaCtaId ;  /* 0x00000000000879c3 */ /* 0x000e620000008800 */
[C---:B------:R-:W-:Y:S01]  /*0560*/  LOP3.LUT R10, R12.reuse, 0xc0, RZ, 0xc0, !PT ;  /* 0x000000c00c0a7812 */ /* 0x040fe200078ec0ff */
[----:B------:R-:W-:Y:S01]  /*0570*/  UMOV UR4, 0x400 ;  /* 0x0000040000047882 */ /* 0x000fe20000000000 */
[----:B------:R-:W-:Y:S02]  /*0580*/  IMAD.SHL.U32 R3, R12, 0x2, RZ ;  /* 0x000000020c037824 */ /* 0x000fe400078e00ff */
[----:B------:R-:W-:-:S04]  /*0590*/  SHF.R.U32.HI R10, RZ, 0x2, R10 ;  /* 0x00000002ff0a7819 */ /* 0x000fc8000001160a */
[----:B------:R-:W-:Y:S01]  /*05a0*/  LOP3.LUT R3, R10, 0x1fe, R3, 0x78, !PT ;  /* 0x000001fe0a037812 */ /* 0x000fe200078e7803 */
[----:B------:R-:W-:Y:S01]  /*05b0*/  VIADD R31, R16, 0x20 ;  /* 0x00000020101f7836 */ /* 0x000fe20000000000 */
[----:B-1----:R-:W-:-:S04]  /*05c0*/  ULEA UR8, UR8, UR4, 0x18 ;  /* 0x0000000408087291 */ /* 0x002fc8000f8ec03f */
[----:B------:R-:W-:Y:S01]  /*05d0*/  ISETP.GE.AND P0, PT, R31, 0x1, PT ;  /* 0x000000011f00780c */ /* 0x000fe20003f06270 */
[----:B------:R-:W-:Y:S01]  /*05e0*/  IMAD.MOV.U32 R185, RZ, RZ, 0x3f800000 ;  /* 0x3f800000ffb97424 */ /* 0x000fe200078e00ff */
[----:B0-----:R-:W-:Y:S01]  /*05f0*/  MOV R8, 0xff800000 ;  /* 0xff80000000087802 */ /* 0x001fe20000000f00 */
[----:B------:R-:W-:Y:S01]  /*0600*/  IMAD.MOV.U32 R9, RZ, RZ, -0x800000 ;  /* 0xff800000ff097424 */ /* 0x000fe200078e00ff */
[----:B------:R-:W-:Y:S01]  /*0610*/  CS2R R100, SRZ ;  /* 0x0000000000647805 */ /* 0x000fe2000001ff00 */
[----:B------:R-:W-:Y:S01]  /*0620*/  IMAD.MOV.U32 R10, RZ, RZ, -0x800000 ;  /* 0xff800000ff0a7424 */ /* 0x000fe200078e00ff */
[----:B------:R-:W-:Y:S01]  /*0630*/  CS2R R102, SRZ ;  /* 0x0000000000667805 */ /* 0x000fe2000001ff00 */
[----:B------:R-:W-:Y:S01]  /*0640*/  IMAD.MOV.U32 R11, RZ, RZ, -0x800000 ;  /* 0xff800000ff0b7424 */ /* 0x000fe200078e00ff */
[----:B------:R-:W-:Y:S01]  /*0650*/  CS2R R104, SRZ ;  /* 0x0000000000687805 */ /* 0x000fe2000001ff00 */
[----:B------:R-:W-:Y:S01]  /*0660*/  IMAD.MOV.U32 R184, RZ, RZ, 0x3f800000 ;  /* 0x3f800000ffb87424 */ /* 0x000fe200078e00ff */
[----:B------:R-:W-:Y:S01]  /*0670*/  CS2R R106, SRZ ;  /* 0x00000000006a7805 */ /* 0x000fe2000001ff00 */
[----:B------:R-:W-:Y:S01]  /*0680*/  IMAD.MOV.U32 R183, RZ, RZ, 0x3f800000 ;  /* 0x3f800000ffb77424 */ /* 0x000fe200078e00ff */
[----:B------:R-:W-:Y:S01]  /*0690*/  CS2R R84, SRZ ;  /* 0x0000000000547805 */ /* 0x000fe2000001ff00 */
[----:B------:R-:W-:Y:S01]  /*06a0*/  IMAD.MOV.U32 R182, RZ, RZ, 0x3f800000 ;  /* 0x3f800000ffb67424 */ /* 0x000fe200078e00ff */
[----:B------:R-:W-:-:S02]  /*06b0*/  CS2R R86, SRZ ;  /* 0x0000000000567805 */ /* 0x000fc4000001ff00 */
[----:B------:R-:W-:Y:S02]  /*06c0*/  CS2R R88, SRZ ;  /* 0x0000000000587805 */ /* 0x000fe4000001ff00 */
[----:B------:R-:W-:Y:S02]  /*06d0*/  CS2R R90, SRZ ;  /* 0x00000000005a7805 */ /* 0x000fe4000001ff00 */
[C---:B------:R-:W-:Y:S01]  /*06e0*/  LOP3.LUT R15, R12.reuse, 0xff, RZ, 0xc0, !PT ;  /* 0x000000ff0c0f7812 */ /* 0x040fe200078ec0ff */
[----:B--2---:R-:W-:Y:S04]  /*06f0*/  STS.U16 [R3+UR8+0x8000], R18 ;  /* 0x0080001203007988 */ /* 0x004fe80008000408 */
[----:B---3--:R-:W-:Y:S04]  /*0700*/  STS.U16 [R3+UR8+0x8200], R19 ;  /* 0x0082001303007988 */ /* 0x008fe80008000408 */
[----:B-----5:R-:W-:Y:S04]  /*0710*/  STS.U16 [R3+UR8+0x8400], R20 ;  /* 0x0084001403007988 */ /* 0x020fe80008000408 */
[----:B------:R-:W-:Y:S04]  /*0720*/  STS.U16 [R3+UR8+0x8600], R21 ;  /* 0x0086001503007988 */ /* 0x000fe80008000408 */
[----:B------:R-:W-:Y:S04]  /*0730*/  STS.U16 [R3+UR8+0x8800], R22 ;  /* 0x0088001603007988 */ /* 0x000fe80008000408 */
[----:B------:R-:W-:Y:S04]  /*0740*/  STS.U16 [R3+UR8+0x8a00], R23 ;  /* 0x008a001703007988 */ /* 0x000fe80008000408 */
[----:B----4-:R-:W-:Y:S04]  /*0750*/  STS.U16 [R3+UR8+0x8c00], R17 ;  /* 0x008c001103007988 */ /* 0x010fe80008000408 */
[----:B------:R-:W-:Y:S04]  /*0760*/  STS.U16 [R3+UR8+0x8e00], R24 ;  /* 0x008e001803007988 */ /* 0x000fe80008000408 */
[----:B------:R-:W-:Y:S04]  /*0770*/  STS.U16 [R3+UR8+0x9000], R25 ;  /* 0x0090001903007988 */ /* 0x000fe80008000408 */
[----:B------:R-:W-:Y:S04]  /*0780*/  STS.U16 [R3+UR8+0x9200], R26 ;  /* 0x0092001a03007988 */ /* 0x000fe80008000408 */
[----:B------:R-:W-:Y:S04]  /*0790*/  STS.U16 [R3+UR8+0x9400], R27 ;  /* 0x0094001b03007988 */ /* 0x000fe80008000408 */
[----:B------:R-:W-:Y:S04]  /*07a0*/  STS.U16 [R3+UR8+0x9600], R2 ;  /* 0x0096000203007988 */ /* 0x000fe80008000408 */
[----:B------:R-:W-:Y:S04]  /*07b0*/  STS.U16 [R3+UR8+0x9800], R4 ;  /* 0x0098000403007988 */ /* 0x000fe80008000408 */
[----:B------:R0:W-:Y:S04]  /*07c0*/  STS.U16 [R3+UR8+0x9a00], R6 ;  /* 0x009a000603007988 */ /* 0x0001e80008000408 */
[----:B------:R1:W-:Y:S04]  /*07d0*/  STS.U16 [R3+UR8+0x9c00], R14 ;  /* 0x009c000e03007988 */ /* 0x0003e80008000408 */
[----:B------:R2:W-:Y:S01]  /*07e0*/  STS.U16 [R3+UR8+0x9e00], R0 ;  /* 0x009e000003007988 */ /* 0x0005e20008000408 */
[----:B0-----:R-:W-:-:S02]  /*07f0*/  LOP3.LUT R6, R12, 0x3, RZ, 0xc0, !PT ;  /* 0x000000030c067812 */ /* 0x001fc400078ec0ff */
[C---:B-1----:R-:W-:Y:S02]  /*0800*/  LOP3.LUT R14, R12.reuse, 0x1c, RZ, 0xc0, !PT ;  /* 0x0000001c0c0e7812 */ /* 0x042fe400078ec0ff */
[----:B--2---:R-:W-:Y:S01]  /*0810*/  LOP3.LUT R0, R12, 0xe0, RZ, 0xc0, !PT ;  /* 0x000000e00c007812 */ /* 0x004fe200078ec0ff */
[----:B------:R-:W-:Y:S06]  /*0820*/  @!P0 BRA `(.L_x_0) ;  /* 0x0000005800308947 */ /* 0x000fec0003800000 */
[----:B------:R-:W0:Y:S01]  /*0830*/  LDC.64 R10, c[0x0][0x250] ;  /* 0x00009400ff0a7b82 */ /* 0x000e220000000a00 */
[----:B------:R-:W-:Y:S01]  /*0840*/  SHF.R.U32.HI R3, RZ, 0x7, R12 ;  /* 0x00000007ff037819 */ /* 0x000fe2000001160c */
[C---:B------:R-:W-:Y:S01]  /*0850*/  IMAD.SHL.U32 R5, R12.reuse, 0x100, RZ ;  /* 0x000001000c057824 */ /* 0x040fe200078e00ff */
[----:B------:R-:W-:Y:S01]  /*0860*/  LOP3.LUT R2, R12, 0x7, RZ, 0xc0, !PT ;  /* 0x000000070c027812 */ /* 0x000fe200078ec0ff */
[----:B------:R-:W-:Y:S01]  /*0870*/  ULDC UR4, c[0x0][0x258] ;  /* 0x0000960000047ab9 */ /* 0x000fe20000000800 */
[----:B------:R-:W-:Y:S01]  /*0880*/  SGXT.U32 R3, R3, 0x1 ;  /* 0x000000010303781a */ /* 0x000fe20000000000 */
[----:B------:R-:W-:Y:S01]  /*0890*/  ULDC.64 UR6, c[0x0][0x218] ;  /* 0x0000860000067ab9 */ /* 0x000fe20000000a00 */
[----:B------:R-:W-:Y:S01]  /*08a0*/  ISETP.NE.U32.AND P0, PT, R6, RZ, PT ;  /* 0x000000ff0600720c */ /* 0x000fe20003f05070 */
[----:B------:R-:W1:Y:S01]  /*08b0*/  LDC R4, c[0x0][0x268] ;  /* 0x00009a00ff047b82 */ /* 0x000e620000000800 */
[----:B------:R-:W-:Y:S01]  /*08c0*/  IMAD.SHL.U32 R2, R2, 0x10, RZ ;  /* 0x0000001002027824 */ /* 0x000fe200078e00ff */
[----:B------:R-:W-:Y:S01]  /*08d0*/  SHF.R.U32.HI R6, RZ, 0x1, R0 ;  /* 0x00000001ff067819 */ /* 0x000fe20000011600 */
[----:B------:R-:W-:Y:S01]  /*08e0*/  IMAD.MOV.U32 R185, RZ, RZ, 0x3f800000 ;  /* 0x3f800000ffb97424 */ /* 0x000fe200078e00ff */
[----:B------:R-:W-:Y:S01]  /*08f0*/  LOP3.LUT R0, R12, 0x10, RZ, 0xc0, !PT ;  /* 0x000000100c007812 */ /* 0x000fe200078ec0ff */
[----:B------:R-:W-:Y:S01]  /*0900*/  IMAD.MOV.U32 R184, RZ, RZ, 0x3f800000 ;  /* 0x3f800000ffb87424 */ /* 0x000fe200078e00ff */
[----:B------:R-:W-:Y:S01]  /*0910*/  LOP3.LUT R9, R2, 0xf00, R5, 0xf8, !PT ;  /* 0x00000f0002097812 */ /* 0x000fe200078ef805 */
[----:B------:R-:W-:Y:S01]  /*0920*/  IMAD.MOV.U32 R183, RZ, RZ, 0x3f800000 ;  /* 0x3f800000ffb77424 */ /* 0x000fe200078e00ff */
[----:B------:R-:W-:Y:S01]  /*0930*/  LOP3.LUT R5, R12, 0x7f, RZ, 0xc0, !PT ;  /* 0x0000007f0c057812 */ /* 0x000fe200078ec0ff */
[----:B------:R-:W-:Y:S01]  /*0940*/  IMAD.MOV.U32 R182, RZ, RZ, 0x3f800000 ;  /* 0x3f800000ffb67424 */ /* 0x000fe200078e00ff */
[----:B------:R-:W-:Y:S01]  /*0950*/  LOP3.LUT R6, R9, R6, RZ, 0x3c, !PT ;  /* 0x0000000609067212 */ /* 0x000fe200078e3cff */
[----:B------:R-:W-:Y:S01]  /*0960*/  ULDC UR13, c[0x0][0x238] ;  /* 0x00008e00000d7ab9 */ /* 0x000fe20000000800 */
[----:B------:R-:W-:Y:S01]  /*0970*/  LEA R9, R0, UR8, 0x3 ;  /* 0x0000000800097c11 */ /* 0x000fe2000f8e18ff */
[C---:B------:R-:W-:Y:S01]  /*0980*/  IMAD R8, R5.reuse, UR4, RZ ;  /* 0x0000000405087c24 */ /* 0x040fe2000f8e02ff */
[----:B------:R-:W-:Y:S01]  /*0990*/  LOP3.LUT P1, RZ, R12, 0x80, RZ, 0xc0, !PT ;  /* 0x000000800cff7812 */ /* 0x000fe2000782c0ff */
[----:B------:R-:W-:Y:S01]  /*09a0*/  IMAD.SHL.U32 R2, R5, 0x2, RZ ;  /* 0x0000000205027824 */ /* 0x000fe200078e00ff */
[----:B------:R-:W-:Y:S01]  /*09b0*/  ULDC.64 UR4, c[0x0][0x260] ;  /* 0x0000980000047ab9 */ /* 0x000fe20000000a00 */
[----:B0-----:R-:W-:Y:S01]  /*09c0*/  IMAD R18, R3, R11, RZ ;  /* 0x0000000b03127224 */ /* 0x001fe200078e02ff */
[----:B------:R-:W-:Y:S01]  /*09d0*/  SEL R7, RZ, 0x110, !P1 ;  /* 0x00000110ff077807 */ /* 0x000fe20004800000 */
[----:B------:R-:W-:Y:S01]  /*09e0*/  IMAD R0, R10, UR12, RZ ;  /* 0x0000000c0a007c24 */ /* 0x000fe2000f8e02ff */
[----:B------:R-:W-:Y:S01]  /*09f0*/  UIMAD UR4, UR12, UR4, URZ ;  /* 0x000000040c0472a4 */ /* 0x000fe2000f8e023f */
[----:B------:R-:W-:Y:S01]  /*0a00*/  IMAD R20, R11, 0x2, R18 ;  /* 0x000000020b147824 */ /* 0x000fe200078e0212 */
[----:B------:R-:W-:Y:S01]  /*0a10*/  LOP3.LUT R2, R7, R2, RZ, 0x3c, !PT ;  /* 0x0000000207027212 */ /* 0x000fe200078e3cff */
[----:B------:R-:W-:Y:S01]  /*0a20*/  IMAD.SHL.U32 R10, R8, 0x2, RZ ;  /* 0x00000002080a7824 */ /* 0x000fe200078e00ff */
[----:B------:R-:W-:Y:S01]  /*0a30*/  SHF.R.U32.HI R200, RZ, 0x2, R12 ;  /* 0x00000002ffc87819 */ /* 0x000fe2000001160c */
[----:B------:R-:W-:Y:S01]  /*0a40*/  IMAD R22, R11, 0x2, R20 ;  /* 0x000000020b167824 */ /* 0x000fe200078e0214 */
[----:B------:R-:W-:Y:S01]  /*0a50*/  SHF.R.U32.HI R232, RZ, 0x3, R15 ;  /* 0x00000003ffe87819 */ /* 0x000fe2000001160f */
[----:B-1----:R-:W-:Y:S01]  /*0a60*/  IMAD R113, R3, R4, RZ ;  /* 0x0000000403717224 */ /* 0x002fe200078e02ff */
[C---:B------:R-:W-:Y:S01]  /*0a70*/  SHF.L.U32 R3, R0.reuse, 0x1, RZ ;  /* 0x0000000100037819 */ /* 0x040fe200000006ff */
[----:B------:R-:W-:Y:S01]  /*0a80*/  IMAD.HI R0, R0, 0x2, RZ ;  /* 0x0000000200007827 */ /* 0x000fe200078e02ff */
[----:B------:R-:W-:-:S02]  /*0a90*/  LEA R24, R11, R22, 0x1 ;  /* 0x000000160b187211 */ /* 0x000fc400078e08ff */
[----:B------:R-:W-:Y:S01]  /*0aa0*/  IADD3 R83, P1, P2, R10, UR6, R3 ;  /* 0x000000060a537c10 */ /* 0x000fe2000fa3e003 */
[----:B------:R-:W-:Y:S01]  /*0ab0*/  IMAD.HI R3, R8, 0x2, RZ ;  /* 0x0000000208037827 */ /* 0x000fe200078e02ff */
[----:B------:R-:W-:Y:S02]  /*0ac0*/  SGXT.U32 R200, R200, 0x3 ;  /* 0x00000003c8c8781a */ /* 0x000fe40000000000 */
[-C--:B------:R-:W-:Y:S01]  /*0ad0*/  LEA R144, P3, R18, R83.reuse, 0x1 ;  /* 0x0000005312907211 */ /* 0x080fe200078608ff */
[----:B------:R-:W-:Y:S01]  /*0ae0*/  IMAD R26, R11, 0x2, R24 ;  /* 0x000000020b1a7824 */ /* 0x000fe200078e0218 */
[----:B------:R-:W-:Y:S01]  /*0af0*/  IADD3.X R121, R3, UR7, R0, P1, P2 ;  /* 0x0000000703797c10 */ /* 0x000fe20008fe4400 */
[----:B------:R-:W-:Y:S01]  /*0b00*/  IMAD R115, R4, 0x2, R113 ;  /* 0x0000000204737824 */ /* 0x000fe200078e0271 */
[-C--:B------:R-:W-:Y:S01]  /*0b10*/  LEA R142, P4, R20, R83.reuse, 0x1 ;  /* 0x00000053148e7211 */ /* 0x080fe200078808ff */
[C---:B------:R-:W-:Y:S01]  /*0b20*/  IMAD R28, R11.reuse, 0x2, R26 ;  /* 0x000000020b1c7824 */ /* 0x040fe200078e021a */
[----:B------:R-:W-:Y:S01]  /*0b30*/  LEA R140, P5, R22, R83, 0x1 ;  /* 0x00000053168c7211 */ /* 0x000fe200078a08ff */
[----:B------:R-:W-:Y:S01]  /*0b40*/  IMAD R117, R4, 0x2, R115 ;  /* 0x0000000204757824 */ /* 0x000fe200078e0273 */
[-C--:B------:R-:W-:Y:S01]  /*0b50*/  LEA.HI.X.SX32 R145, R18, R121.reuse, 0x1, P3 ;  /* 0x0000007912917211 */ /* 0x080fe200018f0eff */
[C---:B------:R-:W-:Y:S01]  /*0b60*/  IMAD R30, R11.reuse, 0x2, R28 ;  /* 0x000000020b1e7824 */ /* 0x040fe200078e021c */
[-C--:B------:R-:W-:Y:S01]  /*0b70*/  LEA.HI.X.SX32 R143, R20, R121.reuse, 0x1, P4 ;  /* 0x00000079148f7211 */ /* 0x080fe200020f0eff */
[----:B------:R-:W-:Y:S01]  /*0b80*/  IMAD R107, R4, 0x2, R117 ;  /* 0x00000002046b7824 */ /* 0x000fe200078e0275 */
[----:B------:R-:W-:Y:S01]  /*0b90*/  LEA.HI.X.SX32 R141, R22, R121, 0x1, P5 ;  /* 0x00000079168d7211 */ /* 0x000fe200028f0eff */
[C---:B------:R-:W-:Y:S01]  /*0ba0*/  IMAD R32, R11.reuse, 0x2, R30 ;  /* 0x000000020b207824 */ /* 0x040fe200078e021e */
[-C--:B------:R-:W-:Y:S01]  /*0bb0*/  LEA R250, P3, R24, R83.reuse, 0x1 ;  /* 0x0000005318fa7211 */ /* 0x080fe200078608ff */
        /* <DEDUP_REMOVED lines=16> */
[----:B------:R-:W-:Y:S01]  /*0cc0*/  IMAD.IADD R230, R6, 0x1, R9 ;  /* 0x0000000106e67824 */ /* 0x000fe200078e0209 */
[-C--:B------:R-:W-:Y:S01]  /*0cd0*/  LEA.HI.X.SX32 R229, R30, R121.reuse, 0x1, P3 ;  /* 0x000000791ee57211 */ /* 0x080fe200018f0eff */
[C---:B------:R-:W-:Y:S01]  /*0ce0*/  IMAD R42, R11.reuse, 0x2, R40 ;  /* 0x000000020b2a7824 */ /* 0x040fe200078e0228 */
[-C--:B------:R-:W-:Y:S01]  /*0cf0*/  LEA.HI.X.SX32 R225, R32, R121.reuse, 0x1, P4 ;  /* 0x0000007920e17211 */ /* 0x080fe200020f0eff */
[----:B------:R-:W0:Y:S01]  /*0d00*/  LDC.64 R6, c[0x0][0x220] ;  /* 0x00008800ff067b82 */ /* 0x000e220000000a00 */
[----:B------:R-:W-:Y:S01]  /*0d10*/  LEA.HI.X.SX32 R221, R34, R121, 0x1, P5 ;  /* 0x0000007922dd7211 */ /* 0x000fe200028f0eff */
[----:B------:R-:W-:Y:S01]  /*0d20*/  IMAD R109, R4, 0x2, R105 ;  /* 0x00000002046d7824 */ /* 0x000fe200078e0269 */
[----:B------:R-:W-:Y:S01]  /*0d30*/  LEA R44, R11, R42, 0x1 ;  /* 0x0000002a0b2c7211 */ /* 0x000fe200078e08ff */
[----:B------:R-:W-:Y:S01]  /*0d40*/  IMAD R5, R5, UR5, RZ ;  /* 0x0000000505057c24 */ /* 0x000fe2000f8e02ff */
        /* <DEDUP_REMOVED lines=17> */
[----:B------:R-:W-:Y:S01]  /*0e60*/  USHF.L.U32 UR5, UR4, 0x1, URZ ;  /* 0x0000000104057899 */ /* 0x000fe2000800063f */
[-C--:B------:R-:W-:Y:S01]  /*0e70*/  LEA.HI.X.SX32 R207, R42, R121.reuse, 0x1, P3 ;  /* 0x000000792acf7211 */ /* 0x080fe200018f0eff */
[C---:B------:R-:W-:Y:S01]  /*0e80*/  IMAD R54, R11.reuse, 0x2, R52 ;  /* 0x000000020b367824 */ /* 0x040fe200078e0234 */
[-C--:B------:R-:W-:Y:S01]  /*0e90*/  LEA.HI.X.SX32 R199, R44, R121.reuse, 0x1, P4 ;  /* 0x000000792cc77211 */ /* 0x080fe200020f0eff */
[----:B------:R1:W-:Y:S01]  /*0ea0*/  STL.64 [R1+0x10], R144 ;  /* 0x0000109001007387 */ /* 0x0003e20000100a00 */
[----:B------:R-:W-:Y:S01]  /*0eb0*/  LEA.HI.X.SX32 R181, R46, R121, 0x1, P5 ;  /* 0x000000792eb57211 */ /* 0x000fe200028f0eff */
[C---:B------:R-:W-:Y:S01]  /*0ec0*/  IMAD R56, R11.reuse, 0x2, R54 ;  /* 0x000000020b387824 */ /* 0x040fe200078e0236 */
[-C--:B------:R-:W-:Y:S01]  /*0ed0*/  LEA R178, P3, R48, R83.reuse, 0x1 ;  /* 0x0000005330b27211 */ /* 0x080fe200078608ff */
[----:B------:R2:W-:Y:S01]  /*0ee0*/  STL.64 [R1+0x8], R142 ;  /* 0x0000088e01007387 */ /* 0x0005e20000100a00 */
[-C--:B------:R-:W-:Y:S01]  /*0ef0*/  LEA R176, P4, R50, R83.reuse, 0x1 ;  /* 0x0000005332b07211 */ /* 0x080fe200078808ff */
[C---:B------:R-:W-:Y:S01]  /*0f00*/  IMAD R58, R11.reuse, 0x2, R56 ;  /* 0x000000020b3a7824 */ /* 0x040fe200078e0238 */
[----:B------:R-:W-:Y:S01]  /*0f10*/  LEA R174, P5, R52, R83, 0x1 ;  /* 0x0000005334ae7211 */ /* 0x000fe200078a08ff */
[----:B------:R3:W-:Y:S01]  /*0f20*/  STL.64 [R1], R140 ;  /* 0x0000008c01007387 */ /* 0x0007e20000100a00 */
[-C--:B------:R-:W-:Y:S01]  /*0f30*/  LEA.HI.X.SX32 R179, R48, R121.reuse, 0x1, P3 ;  /* 0x0000007930b37211 */ /* 0x080fe200018f0eff */
[----:B------:R-:W-:Y:S01]  /*0f40*/  IMAD R60, R11, 0x2, R58 ;  /* 0x000000020b3c7824 */ /* 0x000fe200078e023a */
[----:B------:R-:W-:-:S02]  /*0f50*/  LEA.HI.X.SX32 R177, R50, R121, 0x1, P4 ;  /* 0x0000007932b17211 */ /* 0x000fc400020f0eff */
[----:B------:R-:W-:Y:S01]  /*0f60*/  LEA.HI.X.SX32 R175, R52, R121, 0x1, P5 ;  /* 0x0000007934af7211 */ /* 0x000fe200028f0eff */
[C---:B------:R-:W-:Y:S01]  /*0f70*/  IMAD R62, R11.reuse, 0x2, R60 ;  /* 0x000000020b3e7824 */ /* 0x040fe200078e023c */
[-C--:B------:R-:W-:Y:S02]  /*0f80*/  LEA R172, P3, R54, R83.reuse, 0x1 ;  /* 0x0000005336ac7211 */ /* 0x080fe400078608ff */
[-C--:B------:R-:W-:Y:S02]  /*0f90*/  LEA R170, P4, R56, R83.reuse, 0x1 ;  /* 0x0000005338aa7211 */ /* 0x080fe400078808ff */
[C---:B------:R-:W-:Y:S02]  /*0fa0*/  LEA R64, R11.reuse, R62, 0x1 ;  /* 0x0000003e0b407211 */ /* 0x040fe400078e08ff */
[----:B------:R-:W-:Y:S02]  /*0fb0*/  LEA R168, P5, R58, R83, 0x1 ;  /* 0x000000533aa87211 */ /* 0x000fe400078a08ff */
[-C--:B------:R-:W-:Y:S01]  /*0fc0*/  LEA.HI.X.SX32 R173, R54, R121.reuse, 0x1, P3 ;  /* 0x0000007936ad7211 */ /* 0x080fe200018f0eff */
[----:B------:R-:W-:Y:S01]  /*0fd0*/  IMAD R66, R11, 0x2, R64 ;  /* 0x000000020b427824 */ /* 0x000fe200078e0240 */
[----:B------:R-:W-:-:S02]  /*0fe0*/  LEA.HI.X.SX32 R171, R56, R121, 0x1, P4 ;  /* 0x0000007938ab7211 */ /* 0x000fc400020f0eff */
[----:B------:R-:W-:Y:S01]  /*0ff0*/  LEA.HI.X.SX32 R169, R58, R121, 0x1, P5 ;  /* 0x000000793aa97211 */ /* 0x000fe200028f0eff */
[C---:B------:R-:W-:Y:S01]  /*1000*/  IMAD R68, R11.reuse, 0x2, R66 ;  /* 0x000000020b447824 */ /* 0x040fe200078e0242 */
[-C--:B------:R-:W-:Y:S02]  /*1010*/  LEA R166, P3, R60, R83.reuse, 0x1 ;  /* 0x000000533ca67211 */ /* 0x080fe400078608ff */
[-C--:B------:R-:W-:Y:S01]  /*1020*/  LEA R164, P4, R62, R83.reuse, 0x1 ;  /* 0x000000533ea47211 */ /* 0x080fe200078808ff */
[C---:B------:R-:W-:Y:S01]  /*1030*/  IMAD R70, R11.reuse, 0x2, R68 ;  /* 0x000000020b467824 */ /* 0x040fe200078e0244 */
        /* <DEDUP_REMOVED lines=9> */
[-C--:B------:R-:W-:Y:S02]  /*10d0*/  LEA R158, P4, R68, R83.reuse, 0x1 ;  /* 0x00000053449e7211 */ /* 0x080fe400078808ff */
[----:B------:R-:W-:Y:S01]  /*10e0*/  LEA R156, P5, R70, R83, 0x1 ;  /* 0x00000053469c7211 */ /* 0x000fe200078a08ff */
[----:B------:R-:W-:Y:S01]  /*10f0*/  IMAD R78, R11, 0x2, R76 ;  /* 0x000000020b4e7824 */ /* 0x000fe200078e024c */
[----:B------:R-:W-:-:S02]  /*1100*/  LEA.HI.X.SX32 R155, R72, R121, 0x1, P6 ;  /* 0x00000079489b7211 */ /* 0x000fc400030f0eff */
[-C--:B------:R-:W-:Y:S01]  /*1110*/  LEA.HI.X.SX32 R161, R66, R121.reuse, 0x1, P3 ;  /* 0x0000007942a17211 */ /* 0x080fe200018f0eff */
[C---:B------:R-:W-:Y:S01]  /*1120*/  IMAD R80, R11.reuse, 0x2, R78 ;  /* 0x000000020b507824 */ /* 0x040fe200078e024e */
[-C--:B------:R-:W-:Y:S02]  /*1130*/  LEA.HI.X.SX32 R159, R68, R121.reuse, 0x1, P4 ;  /* 0x00000079449f7211 */ /* 0x080fe400020f0eff */
[----:B------:R-:W-:Y:S01]  /*1140*/  LEA.HI.X.SX32 R157, R70, R121, 0x1, P5 ;  /* 0x00000079469d7211 */ /* 0x000fe200028f0eff */
[C---:B------:R-:W-:Y:S01]  /*1150*/  IMAD R82, R11.reuse, 0x2, R80 ;  /* 0x000000020b527824 */ /* 0x040fe200078e0250 */
[-C--:B------:R-:W-:Y:S02]  /*1160*/  LEA R18, P6, R80, R83.reuse, 0x1 ;  /* 0x0000005350127211 */ /* 0x080fe400078c08ff */
[----:B------:R-:W-:Y:S02]  /*1170*/  LEA R152, P3, R74, R83, 0x1 ;  /* 0x000000534a987211 */ /* 0x000fe400078608ff */
[----:B------:R-:W-:-:S02]  /*1180*/  LEA R84, R11, R82, 0x1 ;  /* 0x000000520b547211 */ /* 0x000fc400078e08ff */
[-C--:B------:R-:W-:Y:S02]  /*1190*/  LEA R150, P4, R76, R83.reuse, 0x1 ;  /* 0x000000534c967211 */ /* 0x080fe400078808ff */
[----:B------:R-:W-:Y:S01]  /*11a0*/  LEA R148, P5, R78, R83, 0x1 ;  /* 0x000000534e947211 */ /* 0x000fe200078a08ff */
[C---:B------:R-:W-:Y:S01]  /*11b0*/  IMAD R86, R11.reuse, 0x2, R84 ;  /* 0x000000020b567824 */ /* 0x040fe200078e0254 */
[-C--:B------:R-:W-:Y:S02]  /*11c0*/  LEA.HI.X.SX32 R19, R80, R121.reuse, 0x1, P6 ;  /* 0x0000007950137211 */ /* 0x080fe400030f0eff */
[-C--:B------:R-:W-:Y:S01]  /*11d0*/  LEA.HI.X.SX32 R153, R74, R121.reuse, 0x1, P3 ;  /* 0x000000794a997211 */ /* 0x080fe200018f0eff */
[C---:B------:R-:W-:Y:S01]  /*11e0*/  IMAD R88, R11.reuse, 0x2, R86 ;  /* 0x000000020b587824 */ /* 0x040fe200078e0256 */
[-C--:B------:R-:W-:Y:S02]  /*11f0*/  LEA.HI.X.SX32 R151, R76, R121.reuse, 0x1, P4 ;  /* 0x000000794c977211 */ /* 0x080fe400020f0eff */
[----:B------:R-:W-:Y:S01]  /*1200*/  LEA.HI.X.SX32 R149, R78, R121, 0x1, P5 ;  /* 0x000000794e957211 */ /* 0x000fe200028f0eff */
[----:B------:R-:W-:Y:S01]  /*1210*/  IMAD R90, R11, 0x2, R88 ;  /* 0x000000020b5a7824 */ /* 0x000fe200078e0258 */
[----:B------:R-:W-:-:S02]  /*1220*/  LEA R26, P6, R88, R83, 0x1 ;  /* 0x00000053581a7211 */ /* 0x000fc400078c08ff */
[-C--:B------:R-:W-:Y:S01]  /*1230*/  LEA R20, P3, R82, R83.reuse, 0x1 ;  /* 0x0000005352147211 */ /* 0x080fe200078608ff */
[C---:B------:R-:W-:Y:S01]  /*1240*/  IMAD R92, R11.reuse, 0x2, R90 ;  /* 0x000000020b5c7824 */ /* 0x040fe200078e025a */
[-C--:B------:R-:W-:Y:S02]  /*1250*/  LEA R22, P4, R84, R83.reuse, 0x1 ;  /* 0x0000005354167211 */ /* 0x080fe400078808ff */
[----:B------:R-:W-:Y:S01]  /*1260*/  LEA R24, P5, R86, R83, 0x1 ;  /* 0x0000005356187211 */ /* 0x000fe200078a08ff */
[C---:B------:R-:W-:Y:S01]  /*1270*/  IMAD R94, R11.reuse, 0x2, R92 ;  /* 0x000000020b5e7824 */ /* 0x040fe200078e025c */
[-C--:B------:R-:W-:Y:S02]  /*1280*/  LEA.HI.X.SX32 R27, R88, R121.reuse, 0x1, P6 ;  /* 0x00000079581b7211 */ /* 0x080fe400030f0eff */
        /* <DEDUP_REMOVED lines=12> */
[-C--:B------:R-:W-:Y:S02]  /*1350*/  LEA.HI.X.SX32 R29, R90, R121.reuse, 0x1, P3 ;  /* 0x000000795a1d7211 */ /* 0x080fe400018f0eff */
[C---:B------:R-:W-:Y:S02]  /*1360*/  LEA R104, R11.reuse, R102, 0x1 ;  /* 0x000000660b687211 */ /* 0x040fe400078e08ff */
[----:B------:R-:W-:Y:S02]  /*1370*/  LEA.HI.X.SX32 R31, R92, R121, 0x1, P4 ;  /* 0x000000795c1f7211 */ /* 0x000fe400020f0eff */
[----:B------:R-:W-:Y:S01]  /*1380*/  LEA R42, P6, R104, R83, 0x1 ;  /* 0x00000053682a7211 */ /* 0x000fe200078c08ff */
[C---:B------:R-:W-:Y:S01]  /*1390*/  IMAD R106, R11.reuse, 0x2, R104 ;  /* 0x000000020b6a7824 */ /* 0x040fe200078e0268 */
[----:B------:R-:W-:Y:S02]  /*13a0*/  LEA.HI.X.SX32 R33, R94, R121, 0x1, P5 ;  /* 0x000000795e217211 */ /* 0x000fe400028f0eff */
[-C--:B------:R-:W-:Y:S01]  /*13b0*/  LEA R36, P3, R98, R83.reuse, 0x1 ;  /* 0x0000005362247211 */ /* 0x080fe200078608ff */
[----:B------:R-:W-:Y:S01]  /*13c0*/  IMAD R108, R11, 0x2, R106 ;  /* 0x000000020b6c7824 */ /* 0x000fe200078e026a */
[----:B------:R-:W-:-:S02]  /*13d0*/  LEA R38, P4, R100, R83, 0x1 ;  /* 0x0000005364267211 */ /* 0x000fc400078808ff */
        /* <DEDUP_REMOVED lines=15> */
[----:B------:R-:W-:Y:S02]  /*14d0*/  LEA.HI.X.SX32 R45, R106, R121, 0x1, P3 ;  /* 0x000000796a2d7211 */ /* 0x000fe400018f0eff */
[----:B------:R-:W-:-:S02]  /*14e0*/  LEA R120, R11, R118, 0x1 ;  /* 0x000000760b787211 */ /* 0x000fc400078e08ff */
[----:B------:R-:W-:Y:S02]  /*14f0*/  LEA.HI.X.SX32 R47, R108, R121, 0x1, P4 ;  /* 0x000000796c2f7211 */ /* 0x000fe400020f0eff */
[----:B------:R-:W-:Y:S01]  /*1500*/  LEA R58, P6, R120, R83, 0x1 ;  /* 0x00000053783a7211 */ /* 0x000fe200078c08ff */
[C---:B------:R-:W-:Y:S01]  /*1510*/  IMAD R122, R11.reuse, 0x2, R120 ;  /* 0x000000020b7a7824 */ /* 0x040fe200078e0278 */
[----:B------:R-:W-:Y:S02]  /*1520*/  LEA.HI.X.SX32 R49, R110, R121, 0x1, P5 ;  /* 0x000000796e317211 */ /* 0x000fe400028f0eff */
        /* <DEDUP_REMOVED lines=12> */
[-C--:B------:R-:W-:Y:S01]  /*15f0*/  LEA R60, P3, R122, R83.reuse, 0x1 ;  /* 0x000000537a3c7211 */ /* 0x080fe200078608ff */
[----:B------:R-:W-:Y:S01]  /*1600*/  IMAD R132, R11, 0x2, R130 ;  /* 0x000000020b847824 */ /* 0x000fe200078e0282 */
[----:B------:R-:W-:-:S02]  /*1610*/  LEA R62, P4, R124, R83, 0x1 ;  /* 0x000000537c3e7211 */ /* 0x000fc400078808ff */
[----:B------:R-:W-:Y:S01]  /*1620*/  LEA R64, P5, R126, R83, 0x1 ;  /* 0x000000537e407211 */ /* 0x000fe200078a08ff */
[----:B------:R-:W-:Y:S01]  /*1630*/  IMAD R134, R11, 0x2, R132 ;  /* 0x000000020b867824 */ /* 0x000fe200078e0284 */
[----:B------:R-:W-:Y:S02]  /*1640*/  SHF.L.U32 R9, R5, 0x1, RZ ;  /* 0x0000000105097819 */ /* 0x000fe400000006ff */
[----:B------:R-:W-:Y:S01]  /*1650*/  LEA.HI.X.SX32 R67, R128, R121, 0x1, P6 ;  /* 0x0000007980437211 */ /* 0x000fe200030f0eff */
[C---:B------:R-:W-:Y:S01]  /*1660*/  IMAD R10, R11.reuse, 0x2, R134 ;  /* 0x000000020b0a7824 */ /* 0x040fe200078e0286 */
[----:B------:R-:W-:Y:S02]  /*1670*/  LEA R93, R4, R87, 0x1 ;  /* 0x00000057045d7211 */ /* 0x000fe400078e08ff */
[----:B------:R-:W-:Y:S01]  /*1680*/  LEA.HI.X.SX32 R61, R122, R121, 0x1, P3 ;  /* 0x000000797a3d7211 */ /* 0x000fe200018f0eff */
[C---:B------:R-:W-:Y:S01]  /*1690*/  IMAD R136, R11.reuse, 0x2, R10 ;  /* 0x000000020b887824 */ /* 0x040fe200078e020a */
[----:B------:R-:W-:Y:S01]  /*16a0*/  LEA R74, P6, R10, R83, 0x1 ;  /* 0x000000530a4a7211 */ /* 0x000fe200078c08ff */
[----:B------:R-:W-:Y:S01]  /*16b0*/  IMAD R101, R4, 0x2, R93 ;  /* 0x0000000204657824 */ /* 0x000fe200078e025d */
[-C--:B------:R-:W-:Y:S01]  /*16c0*/  LEA.HI.X.SX32 R63, R124, R121.reuse, 0x1, P4 ;  /* 0x000000797c3f7211 */ /* 0x080fe200020f0eff */
[----:B------:R-:W-:Y:S01]  /*16d0*/  IMAD R8, R11, 0x2, R136 ;  /* 0x000000020b087824 */ /* 0x000fe200078e0288 */
[----:B------:R-:W-:Y:S01]  /*16e0*/  LEA.HI.X.SX32 R65, R126, R121, 0x1, P5 ;  /* 0x000000797e417211 */ /* 0x000fe200028f0eff */
[----:B------:R-:W-:Y:S01]  /*16f0*/  IMAD R13, R4, 0x2, R101 ;  /* 0x00000002040d7824 */ /* 0x000fe200078e0265 */
[----:B0-----:R-:W-:Y:S01]  /*1700*/  IADD3 R3, P1, P2, R9, UR5, R6 ;  /* 0x0000000509037c10 */ /* 0x001fe2000fa3e006 */
[C---:B------:R-:W-:Y:S01]  /*1710*/  IMAD R138, R11.reuse, 0x2, R8 ;  /* 0x000000020b8a7824 */ /* 0x040fe200078e0208 */
[-C--:B------:R-:W-:Y:S01]  /*1720*/  LEA R68, P3, R130, R83.reuse, 0x1 ;  /* 0x0000005382447211 */ /* 0x080fe200078608ff */
[----:B------:R-:W-:Y:S01]  /*1730*/  UIMAD.WIDE UR4, UR4, 0x2, URZ ;  /* 0x00000002040478a5 */ /* 0x000fe2000f8e023f */
[-C--:B------:R-:W-:Y:S01]  /*1740*/  LEA R70, P4, R132, R83.reuse, 0x1 ;  /* 0x0000005384467211 */ /* 0x080fe200078808ff */
[----:B------:R-:W-:Y:S01]  /*1750*/  IMAD R0, R11, 0x2, R138 ;  /* 0x000000020b007824 */ /* 0x000fe200078e028a */
[----:B------:R-:W-:Y:S01]  /*1760*/  LEA R72, P5, R134, R83, 0x1 ;  /* 0x0000005386487211 */ /* 0x000fe200078a08ff */
[----:B------:R-:W-:Y:S01]  /*1770*/  IMAD.HI R6, R5, 0x2, RZ ;  /* 0x0000000205067827 */ /* 0x000fe200078e02ff */
[----:B------:R-:W-:-:S02]  /*1780*/  LEA.HI.X.SX32 R75, R10, R121, 0x1, P6 ;  /* 0x000000790a4b7211 */ /* 0x000fc400030f0eff */
[----:B------:R-:W-:Y:S01]  /*1790*/  LEA R82, P6, R0, R83, 0x1 ;  /* 0x0000005300527211 */ /* 0x000fe200078c08ff */
[----:B------:R-:W-:Y:S01]  /*17a0*/  IMAD R89, R4, 0x2, R13 ;  /* 0x0000000204597824 */ /* 0x000fe200078e020d */
[-C--:B------:R-:W-:Y:S01]  /*17b0*/  LEA.HI.X.SX32 R69, R130, R121.reuse, 0x1, P3 ;  /* 0x0000007982457211 */ /* 0x080fe200018f0eff */
[----:B------:R-:W-:Y:S01]  /*17c0*/  UMOV UR4, URZ ;  /* 0x0000003f00047c82 */ /* 0x000fe20008000000 */
[-C--:B------:R-:W-:Y:S01]  /*17d0*/  LEA.HI.X.SX32 R71, R132, R121.reuse, 0x1, P4 ;  /* 0x0000007984477211 */ /* 0x080fe200020f0eff */
[----:B------:R-:W-:Y:S01]  /*17e0*/  IMAD R95, R4, 0x2, R89 ;  /* 0x00000002045f7824 */ /* 0x000fe200078e0259 */
[----:B------:R-:W-:Y:S02]  /*17f0*/  LEA.HI.X.SX32 R73, R134, R121, 0x1, P5 ;  /* 0x0000007986497211 */ /* 0x000fe400028f0eff */
[-C--:B------:R-:W-:Y:S01]  /*1800*/  LEA R76, P3, R136, R83.reuse, 0x1 ;  /* 0x00000053884c7211 */ /* 0x080fe200078608ff */
[----:B------:R-:W-:Y:S01]  /*1810*/  IMAD R9, R4, 0x2, R95 ;  /* 0x0000000204097824 */ /* 0x000fe200078e025f */
[----:B------:R-:W-:-:S02]  /*1820*/  LEA R78, P4, R8, R83, 0x1 ;  /* 0x00000053084e7211 */ /* 0x000fc400078808ff */
[----:B------:R-:W-:Y:S01]  /*1830*/  LEA R80, P5, R138, R83, 0x1 ;  /* 0x000000538a507211 */ /* 0x000fe200078a08ff */
[----:B------:R-:W-:Y:S01]  /*1840*/  IMAD R17, R4, 0x2, R9 ;  /* 0x0000000204117824 */ /* 0x000fe200078e0209 */
[----:B------:R-:W-:Y:S02]  /*1850*/  LEA.HI.X.SX32 R83, R0, R121, 0x1, P6 ;  /* 0x0000007900537211 */ /* 0x000fe400030f0eff */
[----:B------:R-:W-:Y:S01]  /*1860*/  IADD3.X R0, R6, UR5, R7, P1, P2 ;  /* 0x0000000506007c10 */ /* 0x000fe20008fe4407 */
[----:B------:R-:W-:Y:S01]  /*1870*/  IMAD R85, R4, 0x2, R17 ;  /* 0x0000000204557824 */ /* 0x000fe200078e0211 */
[----:B-1----:R-:W-:Y:S02]  /*1880*/  LEA R144, P1, R113, R3, 0x1 ;  /* 0x0000000371907211 */ /* 0x002fe400078208ff */
[----:B------:R-:W-:Y:S01]  /*1890*/  LEA.HI.X.SX32 R77, R136, R121, 0x1, P3 ;  /* 0x00000079884d7211 */ /* 0x000fe200018f0eff */
[----:B------:R-:W-:Y:S01]  /*18a0*/  IMAD R5, R4, 0x2, R85 ;  /* 0x0000000204057824 */ /* 0x000fe200078e0255 */
[----:B--2---:R-:W-:-:S02]  /*18b0*/  LEA R142, P2, R115, R3, 0x1 ;  /* 0x00000003738e7211 */ /* 0x004fc400078408ff */
[-C--:B---3--:R-:W-:Y:S01]  /*18c0*/  LEA R140, P3, R117, R3.reuse, 0x1 ;  /* 0x00000003758c7211 */ /* 0x088fe200078608ff */
[----:B------:R-:W-:Y:S01]  /*18d0*/  IMAD R11, R4, 0x2, R5 ;  /* 0x00000002040b7824 */ /* 0x000fe200078e0205 */
[-C--:B------:R-:W-:Y:S02]  /*18e0*/  LEA.HI.X.SX32 R145, R113, R0.reuse, 0x1, P1 ;  /* 0x0000000071917211 */ /* 0x080fe400008f0eff */
[-C--:B------:R-:W-:Y:S02]  /*18f0*/  LEA.HI.X.SX32 R143, R115, R0.reuse, 0x1, P2 ;  /* 0x00000000738f7211 */ /* 0x080fe400010f0eff */
[-C--:B------:R-:W-:Y:S01]  /*1900*/  LEA R126, P1, R107, R3.reuse, 0x1 ;  /* 0x000000036b7e7211 */ /* 0x080fe200078208ff */
[----:B------:R-:W-:Y:S01]  /*1910*/  STL.64 [R1+0x210], R144 ;  /* 0x0002109001007387 */ /* 0x000fe20000100a00 */
[----:B------:R-:W-:Y:S02]  /*1920*/  LEA.HI.X.SX32 R141, R117, R0, 0x1, P3 ;  /* 0x00000000758d7211 */ /* 0x000fe400018f0eff */
[-C--:B------:R-:W-:Y:S01]  /*1930*/  LEA R124, P2, R111, R3.reuse, 0x1 ;  /* 0x000000036f7c7211 */ /* 0x080fe200078408ff */
[----:B------:R-:W-:Y:S01]  /*1940*/  STL.64 [R1+0x208], R142 ;  /* 0x0002088e01007387 */ /* 0x000fe20000100a00 */
[----:B------:R-:W-:-:S02]  /*1950*/  LEA R122, P3, R119, R3, 0x1 ;  /* 0x00000003777a7211 */ /* 0x000fc400078608ff */
[-C--:B------:R-:W-:Y:S01]  /*1960*/  LEA.HI.X.SX32 R127, R107, R0.reuse, 0x1, P1 ;  /* 0x000000006b7f7211 */ /* 0x080fe200008f0eff */
[----:B------:R-:W-:Y:S01]  /*1970*/  STL.64 [R1+0x200], R140 ;  /* 0x0002008c01007387 */ /* 0x000fe20000100a00 */
[-C--:B------:R-:W-:Y:S02]  /*1980*/  LEA.HI.X.SX32 R125, R111, R0.reuse, 0x1, P2 ;  /* 0x000000006f7d7211 */ /* 0x080fe400010f0eff */
[-C--:B------:R-:W-:Y:S01]  /*1990*/  LEA.HI.X.SX32 R123, R119, R0.reuse, 0x1, P3 ;  /* 0x00000000777b7211 */ /* 0x080fe200018f0eff */
[----:B------:R-:W-:Y:S01]  /*19a0*/  STL.64 [R1+0x1f8], R126 ;  /* 0x0001f87e01007387 */ /* 0x000fe20000100a00 */
[C---:B------:R-:W-:Y:S02]  /*19b0*/  LEA R116, P3, R109.reuse, R3, 0x1 ;  /* 0x000000036d747211 */ /* 0x040fe400078608ff */
[----:B------:R-:W-:Y:S01]  /*19c0*/  LEA R7, R4, R11, 0x1 ;  /* 0x0000000b04077211 */ /* 0x000fe200078e08ff */
[----:B------:R0:W-:Y:S01]  /*19d0*/  STL.64 [R1+0x1f0], R124 ;  /* 0x0001f07c01007387 */ /* 0x0001e20000100a00 */
[----:B------:R-:W-:-:S02]  /*19e0*/  LEA.HI.X.SX32 R117, R109, R0, 0x1, P3 ;  /* 0x000000006d757211 */ /* 0x000fc400018f0eff */
[-C--:B------:R-:W-:Y:S01]  /*19f0*/  LEA.HI.X.SX32 R79, R8, R121.reuse, 0x1, P4 ;  /* 0x00000079084f7211 */ /* 0x080fe200020f0eff */
[----:B------:R1:W-:Y:S01]  /*1a00*/  STL.64 [R1+0x1e8], R122 ;  /* 0x0001e87a01007387 */ /* 0x0003e20000100a00 */
[----:B------:R-:W-:Y:S01]  /*1a10*/  LEA.HI.X.SX32 R81, R138, R121, 0x1, P5 ;  /* 0x000000798a517211 */ /* 0x000fe200028f0eff */
[----:B------:R-:W-:Y:S01]  /*1a20*/  IMAD R121, R4, 0x2, R7 ;  /* 0x0000000204797824 */ /* 0x000fe200078e0207 */
[C---:B------:R-:W-:Y:S02]  /*1a30*/  LOP3.LUT R203, R200.reuse, 0x8, RZ, 0xfc, !PT ;  /* 0x00000008c8cb7812 */ /* 0x040fe400078efcff */
[----:B------:R-:W-:Y:S01]  /*1a40*/  LOP3.LUT R202, R200, 0x10, RZ, 0xfc, !PT ;  /* 0x00000010c8ca7812 */ /* 0x000fe200078efcff */
[----:B------:R-:W-:Y:S01]  /*1a50*/  IMAD R113, R4, 0x2, R121 ;  /* 0x0000000204717824 */ /* 0x000fe200078e0279 */
[----:B------:R-:W-:Y:S02]  /*1a60*/  LOP3.LUT R232, R232, 0x1c, RZ, 0xc0, !PT ;  /* 0x0000001ce8e87812 */ /* 0x000fe400078ec0ff */
[----:B0-----:R-:W-:Y:S01]  /*1a70*/  LEA R124, P1, R97, R3, 0x1 ;  /* 0x00000003617c7211 */ /* 0x001fe200078208ff */
[----:B------:R-:W-:Y:S01]  /*1a80*/  IMAD R115, R4, 0x2, R113 ;  /* 0x0000000204737824 */ /* 0x000fe200078e0271 */
[----:B------:R-:W-:-:S02]  /*1a90*/  LEA R203, R203, UR8, 0x5 ;  /* 0x00000008cbcb7c11 */ /* 0x000fc4000f8e28ff */
[-C--:B-1----:R-:W-:Y:S01]  /*1aa0*/  LEA R122, P2, R105, R3.reuse, 0x1 ;  /* 0x00000003697a7211 */ /* 0x082fe200078408ff */
[----:B------:R-:W-:Y:S01]  /*1ab0*/  IMAD R107, R4, 0x2, R115 ;  /* 0x00000002046b7824 */ /* 0x000fe200078e0273 */
[-C--:B------:R-:W-:Y:S01]  /*1ac0*/  LEA.HI.X.SX32 R125, R97, R0.reuse, 0x1, P1 ;  /* 0x00000000617d7211 */ /* 0x080fe200008f0eff */
[----:B------:R-:W-:Y:S01]  /*1ad0*/  IMAD.IADD R236, R232, 0x1, R203 ;  /* 0x00000001e8ec7824 */ /* 0x000fe200078e02cb */
[-C--:B------:R-:W-:Y:S01]  /*1ae0*/  LEA.HI.X.SX32 R123, R105, R0.reuse, 0x1, P2 ;  /* 0x00000000697b7211 */ /* 0x080fe200010f0eff */
[----:B------:R-:W-:Y:S01]  /*1af0*/  IMAD R111, R4, 0x2, R107 ;  /* 0x00000002046f7824 */ /* 0x000fe200078e026b */
[CC--:B------:R-:W-:Y:S01]  /*1b00*/  LEA R118, P2, R99.reuse, R3.reuse, 0x1 ;  /* 0x0000000363767211 */ /* 0x0c0fe200078408ff */
[----:B------:R-:W-:Y:S01]  /*1b10*/  STL.64 [R1+0x1e0], R124 ;  /* 0x0001e07c01007387 */ /* 0x000fe20000100a00 */
[----:B------:R-:W-:Y:S01]  /*1b20*/  LEA R202, R202, UR8, 0x5 ;  /* 0x00000008caca7c11 */ /* 0x000fe2000f8e28ff */
[----:B------:R-:W-:Y:S01]  /*1b30*/  IMAD R97, R4, 0x2, R111 ;  /* 0x0000000204617824 */ /* 0x000fe200078e026f */
[----:B------:R-:W-:Y:S01]  /*1b40*/  LEA.HI.X.SX32 R119, R99, R0, 0x1, P2 ;  /* 0x0000000063777211 */ /* 0x000fe200010f0eff */
[----:B------:R0:W-:Y:S01]  /*1b50*/  STL.64 [R1+0x1d8], R122 ;  /* 0x0001d87a01007387 */ /* 0x0001e20000100a00 */
[----:B------:R-:W-:Y:S01]  /*1b60*/  IADD3 R234, R232, R202, RZ ;  /* 0x000000cae8ea7210 */ /* 0x000fe20007ffe0ff */
[----:B------:R-:W-:Y:S01]  /*1b70*/  IMAD R105, R4, 0x2, R97 ;  /* 0x0000000204697824 */ /* 0x000fe200078e0261 */
[----:B------:R-:W-:Y:S01]  /*1b80*/  LOP3.LUT R252, R2, 0x60, RZ, 0x3c, !PT ;  /* 0x0000006002fc7812 */ /* 0x000fe200078e3cff */
[----:B------:R1:W-:Y:S01]  /*1b90*/  STL.64 [R1+0x1d0], R116 ;  /* 0x0001d07401007387 */ /* 0x0003e20000100a00 */
[----:B0-----:R-:W-:-:S02]  /*1ba0*/  LEA R122, P1, R91, R3, 0x1 ;  /* 0x000000035b7a7211 */ /* 0x001fc400078208ff */
[-C--:B-1----:R-:W-:Y:S02]  /*1bb0*/  LEA R116, P3, R103, R3.reuse, 0x1 ;  /* 0x0000000367747211 */ /* 0x082fe400078608ff */
[-C--:B------:R-:W-:Y:S01]  /*1bc0*/  LEA.HI.X.SX32 R123, R91, R0.reuse, 0x1, P1 ;  /* 0x000000005b7b7211 */ /* 0x080fe200008f0eff */
[C---:B------:R-:W-:Y:S01]  /*1bd0*/  IMAD R91, R4.reuse, 0x2, R105 ;  /* 0x00000002045b7824 */ /* 0x040fe200078e0269 */
[-C--:B------:R-:W-:Y:S02]  /*1be0*/  LEA.HI.X.SX32 R117, R103, R0.reuse, 0x1, P3 ;  /* 0x0000000067757211 */ /* 0x080fe400018f0eff */
[CC--:B------:R-:W-:Y:S01]  /*1bf0*/  LEA R108, P3, R101.reuse, R3.reuse, 0x1 ;  /* 0x00000003656c7211 */ /* 0x0c0fe200078608ff */
[----:B------:R-:W-:Y:S01]  /*1c00*/  STL.64 [R1+0x1c8], R122 ;  /* 0x0001c87a01007387 */ /* 0x000fe20000100a00 */
[----:B------:R-:W-:Y:S02]  /*1c10*/  IMAD R99, R4, 0x2, R91 ;  /* 0x0000000204637824 */ /* 0x000fe400078e025b */
[----:B------:R-:W-:Y:S01]  /*1c20*/  LEA.HI.X.SX32 R109, R101, R0, 0x1, P3 ;  /* 0x00000000656d7211 */ /* 0x000fe200018f0eff */
[----:B------:R0:W-:Y:S01]  /*1c30*/  STL.64 [R1+0x1c0], R118 ;  /* 0x0001c07601007387 */ /* 0x0001e20000100a00 */
[----:B------:R-:W-:-:S03]  /*1c40*/  LEA R102, P3, R95, R3, 0x1 ;  /* 0x000000035f667211 */ /* 0x000fc600078608ff */
[----:B------:R1:W-:Y:S01]  /*1c50*/  STL.64 [R1+0x1b8], R116 ;  /* 0x0001b87401007387 */ /* 0x0003e20000100a00 */
[-C--:B------:R-:W-:Y:S02]  /*1c60*/  LEA.HI.X.SX32 R103, R95, R0.reuse, 0x1, P3 ;  /* 0x000000005f677211 */ /* 0x080fe400018f0eff */
[-C--:B------:R-:W-:Y:S02]  /*1c70*/  LEA R88, P3, R85, R3.reuse, 0x1 ;  /* 0x0000000355587211 */ /* 0x080fe400078608ff */
[-C--:B0-----:R-:W-:Y:S02]  /*1c80*/  LEA R118, P1, R87, R3.reuse, 0x1 ;  /* 0x0000000357767211 */ /* 0x081fe400078208ff */
[----:B-1----:R-:W-:Y:S02]  /*1c90*/  LEA R116, P2, R93, R3, 0x1 ;  /* 0x000000035d747211 */ /* 0x002fe400078408ff */
[-C--:B------:R-:W-:Y:S02]  /*1ca0*/  LEA.HI.X.SX32 R119, R87, R0.reuse, 0x1, P1 ;  /* 0x0000000057777211 */ /* 0x080fe400008f0eff */
[----:B------:R-:W-:-:S02]  /*1cb0*/  LEA.HI.X.SX32 R117, R93, R0, 0x1, P2 ;  /* 0x000000005d757211 */ /* 0x000fc400010f0eff */
[C---:B------:R-:W-:Y:S01]  /*1cc0*/  LEA R87, R4.reuse, R99, 0x1 ;  /* 0x0000006304577211 */ /* 0x040fe200078e08ff */
[----:B------:R-:W-:Y:S04]  /*1cd0*/  STL.64 [R1+0x1b0], R118 ;  /* 0x0001b07601007387 */ /* 0x000fe80000100a00 */
[----:B------:R0:W-:Y:S01]  /*1ce0*/  STL.64 [R1+0x1a8], R116 ;  /* 0x0001a87401007387 */ /* 0x0001e20000100a00 */
[----:B------:R-:W-:-:S03]  /*1cf0*/  IMAD R93, R4, 0x2, R87 ;  /* 0x00000002045d7824 */ /* 0x000fc600078e0257 */
[----:B------:R1:W-:Y:S01]  /*1d00*/  STL.64 [R1+0x1a0], R108 ;  /* 0x0001a06c01007387 */ /* 0x0003e20000100a00 */
[----:B0-----:R-:W-:-:S04]  /*1d10*/  LEA R116, P1, R13, R3, 0x1 ;  /* 0x000000030d747211 */ /* 0x001fc800078208ff */
[----:B------:R-:W-:Y:S01]  /*1d20*/  LEA.HI.X.SX32 R117, R13, R0, 0x1, P1 ;  /* 0x000000000d757211 */ /* 0x000fe200008f0eff */
[----:B------:R-:W-:Y:S01]  /*1d30*/  IMAD R13, R4, 0x2, R93 ;  /* 0x00000002040d7824 */ /* 0x000fe200078e025d */
[----:B-1----:R-:W-:-:S03]  /*1d40*/  LEA R108, P2, R89, R3, 0x1 ;  /* 0x00000003596c7211 */ /* 0x002fc600078408ff */
[----:B------:R-:W-:Y:S01]  /*1d50*/  STL.64 [R1+0x198], R116 ;  /* 0x0001987401007387 */ /* 0x000fe20000100a00 */
[-C--:B------:R-:W-:Y:S01]  /*1d60*/  LEA.HI.X.SX32 R109, R89, R0.reuse, 0x1, P2 ;  /* 0x00000000596d7211 */ /* 0x080fe200010f0eff */
[C---:B------:R-:W-:Y:S01]  /*1d70*/  IMAD R95, R4.reuse, 0x2, R13 ;  /* 0x00000002045f7824 */ /* 0x040fe200078e020d */
[-C--:B------:R-:W-:Y:S01]  /*1d80*/  LEA R100, P2, R17, R3.reuse, 0x1 ;  /* 0x0000000311647211 */ /* 0x080fe200078408ff */
[----:B------:R0:W-:Y:S01]  /*1d90*/  STL.64 [R1+0x188], R102 ;  /* 0x0001886601007387 */ /* 0x0001e20000100a00 */
[-C--:B------:R-:W-:Y:S01]  /*1da0*/  LEA.HI.X.SX32 R89, R85, R0.reuse, 0x1, P3 ;  /* 0x0000000055597211 */ /* 0x080fe200018f0eff */
[----:B------:R-:W-:Y:S01]  /*1db0*/  IMAD R85, R4, 0x2, R95 ;  /* 0x0000000204557824 */ /* 0x000fe200078e025f */
[----:B------:R-:W-:Y:S01]  /*1dc0*/  LEA.HI.X.SX32 R101, R17, R0, 0x1, P2 ;  /* 0x0000000011657211 */ /* 0x000fe200010f0eff */
[----:B------:R-:W-:Y:S01]  /*1dd0*/  STL.64 [R1+0x190], R108 ;  /* 0x0001906c01007387 */ /* 0x000fe20000100a00 */
[-C--:B------:R-:W-:Y:S02]  /*1de0*/  LEA R8, P3, R7, R3.reuse, 0x1 ;  /* 0x0000000307087211 */ /* 0x080fe400078608ff */
[----:B0-----:R-:W-:-:S04]  /*1df0*/  LEA R102, P1, R9, R3, 0x1 ;  /* 0x0000000309667211 */ /* 0x001fc800078208ff */
[-C--:B------:R-:W-:Y:S02]  /*1e00*/  LEA.HI.X.SX32 R103, R9, R0.reuse, 0x1, P1 ;  /* 0x0000000009677211 */ /* 0x080fe400008f0eff */
[----:B------:R-:W-:-:S03]  /*1e10*/  LEA.HI.X.SX32 R9, R7, R0, 0x1, P3 ;  /* 0x0000000007097211 */ /* 0x000fc600018f0eff */
[----:B------:R0:W-:Y:S04]  /*1e20*/  STL.64 [R1+0x180], R102 ;  /* 0x0001806601007387 */ /* 0x0001e80000100a00 */
[----:B------:R1:W-:Y:S04]  /*1e30*/  STL.64 [R1+0x178], R100 ;  /* 0x0001786401007387 */ /* 0x0003e80000100a00 */
[----:B------:R2:W-:Y:S01]  /*1e40*/  STL.64 [R1+0x170], R88 ;  /* 0x0001705801007387 */ /* 0x0005e20000100a00 */
[----:B0-----:R-:W-:-:S04]  /*1e50*/  LEA R102, P1, R5, R3, 0x1 ;  /* 0x0000000305667211 */ /* 0x001fc800078208ff */
[----:B------:R-:W-:Y:S01]  /*1e60*/  LEA.HI.X.SX32 R103, R5, R0, 0x1, P1 ;  /* 0x0000000005677211 */ /* 0x000fe200008f0eff */
[----:B-1----:R-:W-:Y:S01]  /*1e70*/  IMAD R101, R4, 0x2, R85 ;  /* 0x0000000204657824 */ /* 0x002fe200078e0255 */
[----:B--2---:R-:W-:-:S03]  /*1e80*/  LEA R88, P2, R11, R3, 0x1 ;  /* 0x000000030b587211 */ /* 0x004fc600078408ff */
[----:B------:R0:W-:Y:S01]  /*1e90*/  STL.64 [R1+0x168], R102 ;  /* 0x0001686601007387 */ /* 0x0001e20000100a00 */
[----:B------:R-:W-:Y:S01]  /*1ea0*/  IMAD R5, R4, 0x2, R101 ;  /* 0x0000000204057824 */ /* 0x000fe200078e0265 */
[----:B------:R-:W-:-:S03]  /*1eb0*/  LEA.HI.X.SX32 R89, R11, R0, 0x1, P2 ;  /* 0x000000000b597211 */ /* 0x000fc600010f0eff */
[----:B------:R-:W-:Y:S02]  /*1ec0*/  IMAD R11, R4, 0x2, R5 ;  /* 0x00000002040b7824 */ /* 0x000fe400078e0205 */
[----:B------:R1:W-:Y:S01]  /*1ed0*/  STL.64 [R1+0x160], R88 ;  /* 0x0001605801007387 */ /* 0x0003e20000100a00 */
[----:B0-----:R-:W-:-:S03]  /*1ee0*/  LEA R102, P1, R121, R3, 0x1 ;  /* 0x0000000379667211 */ /* 0x001fc600078208ff */
[----:B------:R0:W-:Y:S01]  /*1ef0*/  STL.64 [R1+0x158], R8 ;  /* 0x0001580801007387 */ /* 0x0001e20000100a00 */
[-C--:B------:R-:W-:Y:S02]  /*1f00*/  LEA.HI.X.SX32 R103, R121, R0.reuse, 0x1, P1 ;  /* 0x0000000079677211 */ /* 0x080fe400008f0eff */
[-C--:B------:R-:W-:Y:S02]  /*1f10*/  LEA R108, P1, R107, R3.reuse, 0x1 ;  /* 0x000000036b6c7211 */ /* 0x080fe400078208ff */
[-C--:B-1----:R-:W-:Y:S01]  /*1f20*/  LEA R88, P2, R113, R3.reuse, 0x1 ;  /* 0x0000000371587211 */ /* 0x082fe200078408ff */
[----:B------:R1:W-:Y:S01]  /*1f30*/  STL.64 [R1+0x150], R102 ;  /* 0x0001506601007387 */ /* 0x0003e20000100a00 */
[-C--:B------:R-:W-:Y:S02]  /*1f40*/  LEA.HI.X.SX32 R109, R107, R0.reuse, 0x1, P1 ;  /* 0x000000006b6d7211 */ /* 0x080fe400008f0eff */
[----:B------:R-:W-:Y:S02]  /*1f50*/  LEA.HI.X.SX32 R89, R113, R0, 0x1, P2 ;  /* 0x0000000071597211 */ /* 0x000fe400010f0eff */
[----:B0-----:R-:W-:-:S03]  /*1f60*/  LEA R8, P3, R115, R3, 0x1 ;  /* 0x0000000373087211 */ /* 0x001fc600078608ff */
[----:B------:R0:W-:Y:S01]  /*1f70*/  STL.64 [R1+0x148], R88 ;  /* 0x0001485801007387 */ /* 0x0001e20000100a00 */
[-C--:B------:R-:W-:Y:S02]  /*1f80*/  LEA.HI.X.SX32 R9, R115, R0.reuse, 0x1, P3 ;  /* 0x0000000073097211 */ /* 0x080fe400018f0eff */
[C---:B------:R-:W-:Y:S01]  /*1f90*/  LEA R6, P3, R97.reuse, R3, 0x1 ;  /* 0x0000000361067211 */ /* 0x040fe200078608ff */
[----:B-1----:R-:W-:Y:S02]  /*1fa0*/  IMAD R103, R4, 0x2, R11 ;  /* 0x0000000204677824 */ /* 0x002fe400078e020b */
[----:B------:R1:W-:Y:S01]  /*1fb0*/  STL.64 [R1+0x140], R8 ;  /* 0x0001400801007387 */ /* 0x0003e20000100a00 */
[----:B------:R-:W-:-:S03]  /*1fc0*/  LEA.HI.X.SX32 R7, R97, R0, 0x1, P3 ;  /* 0x0000000061077211 */ /* 0x000fc600018f0eff */
[----:B------:R2:W-:Y:S01]  /*1fd0*/  STL.64 [R1+0x138], R108 ;  /* 0x0001386c01007387 */ /* 0x0005e20000100a00 */
[----:B0-----:R-:W-:-:S04]  /*1fe0*/  LEA R88, P2, R111, R3, 0x1 ;  /* 0x000000036f587211 */ /* 0x001fc800078408ff */
[----:B------:R-:W-:Y:S01]  /*1ff0*/  LEA.HI.X.SX32 R89, R111, R0, 0x1, P2 ;  /* 0x000000006f597211 */ /* 0x000fe200010f0eff */
[----:B-1----:R-:W-:-:S04]  /*2000*/  IMAD R9, R4, 0x2, R103 ;  /* 0x0000000204097824 */ /* 0x002fc800078e0267 */
[----:B------:R0:W-:Y:S01]  /*2010*/  STL.64 [R1+0x130], R88 ;  /* 0x0001305801007387 */ /* 0x0001e20000100a00 */
[C---:B--2---:R-:W-:Y:S02]  /*2020*/  LEA R108, P1, R105.reuse, R3, 0x1 ;  /* 0x00000003696c7211 */ /* 0x044fe400078208ff */
[----:B------:R-:W-:Y:S01]  /*2030*/  LEA R97, R4, R9, 0x1 ;  /* 0x0000000904617211 */ /* 0x000fe200078e08ff */
[----:B------:R1:W-:Y:S01]  /*2040*/  STL.64 [R1+0x128], R6 ;  /* 0x0001280601007387 */ /* 0x0003e20000100a00 */
[----:B------:R-:W-:-:S03]  /*2050*/  LEA.HI.X.SX32 R109, R105, R0, 0x1, P1 ;  /* 0x00000000696d7211 */ /* 0x000fc600008f0eff */
[----:B------:R-:W-:Y:S01]  /*2060*/  IMAD R107, R4, 0x2, R97 ;  /* 0x00000002046b7824 */ /* 0x000fe200078e0261 */
[-C--:B0-----:R-:W-:Y:S02]  /*2070*/  LEA R88, P2, R91, R3.reuse, 0x1 ;  /* 0x000000035b587211 */ /* 0x081fe400078408ff */
[-C--:B-1----:R-:W-:Y:S02]  /*2080*/  LEA R6, P3, R99, R3.reuse, 0x1 ;  /* 0x0000000363067211 */ /* 0x082fe400078608ff */
[-C--:B------:R-:W-:Y:S02]  /*2090*/  LEA.HI.X.SX32 R89, R91, R0.reuse, 0x1, P2 ;  /* 0x000000005b597211 */ /* 0x080fe400010f0eff */
[-C--:B------:R-:W-:Y:S02]  /*20a0*/  LEA.HI.X.SX32 R7, R99, R0.reuse, 0x1, P3 ;  /* 0x0000000063077211 */ /* 0x080fe400018f0eff */
[-C--:B------:R-:W-:Y:S02]  /*20b0*/  LEA R104, P2, R93, R3.reuse, 0x1 ;  /* 0x000000035d687211 */ /* 0x080fe400078408ff */
[----:B------:R-:W-:Y:S01]  /*20c0*/  LEA R90, P3, R13, R3, 0x1 ;  /* 0x000000030d5a7211 */ /* 0x000fe200078608ff */
[----:B------:R0:W-:Y:S01]  /*20d0*/  STL.64 [R1+0x110], R6 ;  /* 0x0001100601007387 */ /* 0x0001e20000100a00 */
[----:B------:R-:W-:-:S02]  /*20e0*/  LEA.HI.X.SX32 R105, R93, R0, 0x1, P2 ;  /* 0x000000005d697211 */ /* 0x000fc400010f0eff */
[-C--:B------:R-:W-:Y:S01]  /*20f0*/  LEA.HI.X.SX32 R91, R13, R0.reuse, 0x1, P3 ;  /* 0x000000000d5b7211 */ /* 0x080fe200018f0eff */
[----:B------:R1:W-:Y:S01]  /*2100*/  STL.64 [R1+0x120], R108 ;  /* 0x0001206c01007387 */ /* 0x0003e20000100a00 */
[-C--:B------:R-:W-:Y:S02]  /*2110*/  LEA R92, P2, R85, R3.reuse, 0x1 ;  /* 0x00000003555c7211 */ /* 0x080fe400078408ff */
[-C--:B------:R-:W-:Y:S01]  /*2120*/  LEA R86, P3, R101, R3.reuse, 0x1 ;  /* 0x0000000365567211 */ /* 0x080fe200078608ff */
[----:B------:R2:W-:Y:S01]  /*2130*/  STL.64 [R1+0x118], R88 ;  /* 0x0001185801007387 */ /* 0x0005e20000100a00 */
[----:B------:R-:W-:Y:S02]  /*2140*/  LEA.HI.X.SX32 R93, R85, R0, 0x1, P2 ;  /* 0x00000000555d7211 */ /* 0x000fe400010f0eff */
[-C--:B------:R-:W-:Y:S01]  /*2150*/  LEA R94, P2, R11, R3.reuse, 0x1 ;  /* 0x000000030b5e7211 */ /* 0x080fe200078408ff */
[----:B0-----:R-:W-:Y:S01]  /*2160*/  IMAD R7, R4, 0x2, R107 ;  /* 0x0000000204077824 */ /* 0x001fe200078e026b */
[----:B------:R0:W-:Y:S01]  /*2170*/  STL.64 [R1+0xf8], R90 ;  /* 0x0000f85a01007387 */ /* 0x0001e20000100a00 */
[----:B-1----:R-:W-:-:S04]  /*2180*/  LEA R108, P1, R87, R3, 0x1 ;  /* 0x00000003576c7211 */ /* 0x002fc800078208ff */
[-C--:B------:R-:W-:Y:S01]  /*2190*/  LEA.HI.X.SX32 R109, R87, R0.reuse, 0x1, P1 ;  /* 0x00000000576d7211 */ /* 0x080fe200008f0eff */
[C---:B--2---:R-:W-:Y:S01]  /*21a0*/  IMAD R89, R4.reuse, 0x2, R7 ;  /* 0x0000000204597824 */ /* 0x044fe200078e0207 */
[----:B------:R-:W-:Y:S02]  /*21b0*/  LEA R98, P1, R95, R3, 0x1 ;  /* 0x000000035f627211 */ /* 0x000fe400078208ff */
[-C--:B------:R-:W-:Y:S01]  /*21c0*/  LEA.HI.X.SX32 R87, R101, R0.reuse, 0x1, P3 ;  /* 0x0000000065577211 */ /* 0x080fe200018f0eff */
[----:B------:R-:W-:Y:S01]  /*21d0*/  STL.64 [R1+0x108], R108 ;  /* 0x0001086c01007387 */ /* 0x000fe20000100a00 */
[-C--:B------:R-:W-:Y:S01]  /*21e0*/  LEA.HI.X.SX32 R99, R95, R0.reuse, 0x1, P1 ;  /* 0x000000005f637211 */ /* 0x080fe200008f0eff */
[C---:B0-----:R-:W-:Y:S01]  /*21f0*/  IMAD R91, R4.reuse, 0x2, R89 ;  /* 0x00000002045b7824 */ /* 0x041fe200078e0259 */
[----:B------:R-:W-:Y:S01]  /*2200*/  LEA.HI.X.SX32 R95, R11, R0, 0x1, P2 ;  /* 0x000000000b5f7211 */ /* 0x000fe200010f0eff */
[----:B------:R0:W-:Y:S01]  /*2210*/  STL.64 [R1+0x100], R104 ;  /* 0x0001006801007387 */ /* 0x0001e20000100a00 */
[----:B------:R-:W-:Y:S01]  /*2220*/  CS2R R100, SRZ ;  /* 0x0000000000647805 */ /* 0x000fe2000001ff00 */
[----:B------:R-:W-:-:S02]  /*2230*/  IMAD R17, R4, 0x2, R91 ;  /* 0x0000000204117824 */ /* 0x000fc400078e025b */
[----:B------:R1:W-:Y:S02]  /*2240*/  STL.64 [R1+0xf0], R98 ;  /* 0x0000f06201007387 */ /* 0x0003e40000100a00 */
[----:B------:R-:W-:Y:S02]  /*2250*/  IMAD R85, R4, 0x2, R17 ;  /* 0x0000000204557824 */ /* 0x000fe400078e0211 */
[----:B------:R2:W-:Y:S04]  /*2260*/  STL.64 [R1+0xe8], R92 ;  /* 0x0000e85c01007387 */ /* 0x0005e80000100a00 */
[----:B------:R3:W-:Y:S01]  /*2270*/  STL.64 [R1+0xe0], R86 ;  /* 0x0000e05601007387 */ /* 0x0007e20000100a00 */
[----:B0-----:R-:W-:Y:S02]  /*2280*/  CS2R R104, SRZ ;  /* 0x0000000000687805 */ /* 0x001fe4000001ff00 */
[----:B-1----:R-:W-:-:S02]  /*2290*/  LEA R98, P1, R5, R3, 0x1 ;  /* 0x0000000305627211 */ /* 0x002fc400078208ff */
[----:B--2---:R-:W-:Y:S02]  /*22a0*/  LEA R92, P3, R103, R3, 0x1 ;  /* 0x00000003675c7211 */ /* 0x004fe400078608ff */
[-C--:B------:R-:W-:Y:S02]  /*22b0*/  LEA.HI.X.SX32 R99, R5, R0.reuse, 0x1, P1 ;  /* 0x0000000005637211 */ /* 0x080fe400008f0eff */
[----:B------:R-:W-:Y:S01]  /*22c0*/  LEA.HI.X.SX32 R93, R103, R0, 0x1, P3 ;  /* 0x00000000675d7211 */ /* 0x000fe200018f0eff */
[C---:B---3--:R-:W-:Y:S01]  /*22d0*/  IMAD R87, R4.reuse, 0x2, R85 ;  /* 0x0000000204577824 */ /* 0x048fe200078e0255 */
[----:B------:R-:W-:Y:S01]  /*22e0*/  CS2R R102, SRZ ;  /* 0x0000000000667805 */ /* 0x000fe2000001ff00 */
[----:B------:R0:W-:Y:S02]  /*22f0*/  STL.64 [R1+0xd8], R98 ;  /* 0x0000d86201007387 */ /* 0x0001e40000100a00 */
[C---:B------:R-:W-:Y:S02]  /*2300*/  IMAD R5, R4.reuse, 0x2, R87 ;  /* 0x0000000204057824 */ /* 0x040fe400078e0257 */
[----:B------:R1:W-:Y:S02]  /*2310*/  STL.64 [R1+0xd0], R94 ;  /* 0x0000d05e01007387 */ /* 0x0003e40000100a00 */
[----:B------:R-:W-:-:S02]  /*2320*/  IMAD R11, R4, 0x2, R5 ;  /* 0x00000002040b7824 */ /* 0x000fc400078e0205 */
[----:B------:R2:W-:Y:S03]  /*2330*/  STL.64 [R1+0xc8], R92 ;  /* 0x0000c85c01007387 */ /* 0x0005e60000100a00 */
[C---:B------:R-:W-:Y:S02]  /*2340*/  LEA R13, R4.reuse, R11, 0x1 ;  /* 0x0000000b040d7211 */ /* 0x040fe400078e08ff */
[-C--:B0-----:R-:W-:Y:S02]  /*2350*/  LEA R98, P1, R9, R3.reuse, 0x1 ;  /* 0x0000000309627211 */ /* 0x081fe400078208ff */
[-C--:B-1----:R-:W-:Y:S02]  /*2360*/  LEA R94, P2, R97, R3.reuse, 0x1 ;  /* 0x00000003615e7211 */ /* 0x082fe400078408ff */
[----:B------:R-:W-:Y:S01]  /*2370*/  LEA.HI.X.SX32 R99, R9, R0, 0x1, P1 ;  /* 0x0000000009637211 */ /* 0x000fe200008f0eff */
[----:B------:R-:W-:Y:S01]  /*2380*/  IMAD R9, R4, 0x2, R13 ;  /* 0x0000000204097824 */ /* 0x000fe200078e020d */
[----:B--2---:R-:W-:-:S02]  /*2390*/  LEA R92, P3, R107, R3, 0x1 ;  /* 0x000000036b5c7211 */ /* 0x004fc400078608ff */
[-C--:B------:R-:W-:Y:S01]  /*23a0*/  LEA.HI.X.SX32 R95, R97, R0.reuse, 0x1, P2 ;  /* 0x00000000615f7211 */ /* 0x080fe200010f0eff */
[----:B------:R-:W-:Y:S01]  /*23b0*/  STL.64 [R1+0xc0], R98 ;  /* 0x0000c06201007387 */ /* 0x000fe20000100a00 */
[-C--:B------:R-:W-:Y:S01]  /*23c0*/  LEA.HI.X.SX32 R93, R107, R0.reuse, 0x1, P3 ;  /* 0x000000006b5d7211 */ /* 0x080fe200018f0eff */
[C---:B------:R-:W-:Y:S01]  /*23d0*/  IMAD R8, R4.reuse, 0x2, R9 ;  /* 0x0000000204087824 */ /* 0x040fe200078e0209 */
[C---:B------:R-:W-:Y:S01]  /*23e0*/  LEA R96, P1, R7.reuse, R3, 0x1 ;  /* 0x0000000307607211 */ /* 0x040fe200078208ff */
[----:B------:R0:W-:Y:S01]  /*23f0*/  STL.64 [R1+0xb8], R94 ;  /* 0x0000b85e01007387 */ /* 0x0001e20000100a00 */
[----:B------:R-:W-:Y:S02]  /*2400*/  CS2R R106, SRZ ;  /* 0x00000000006a7805 */ /* 0x000fe4000001ff00 */
[----:B------:R-:W-:Y:S01]  /*2410*/  LEA.HI.X.SX32 R97, R7, R0, 0x1, P1 ;  /* 0x0000000007617211 */ /* 0x000fe200008f0eff */
[----:B------:R1:W-:Y:S01]  /*2420*/  STL.64 [R1+0xb0], R92 ;  /* 0x0000b05c01007387 */ /* 0x0003e20000100a00 */
[----:B------:R-:W-:-:S03]  /*2430*/  IMAD R7, R4, 0x2, R8 ;  /* 0x0000000204077824 */ /* 0x000fc600078e0208 */
[----:B------:R-:W-:Y:S01]  /*2440*/  STL.64 [R1+0xa8], R96 ;  /* 0x0000a86001007387 */ /* 0x000fe20000100a00 */
[----:B------:R-:W-:Y:S01]  /*2450*/  IMAD R10, R4, 0x2, R7 ;  /* 0x00000002040a7824 */ /* 0x000fe200078e0207 */
[----:B0-----:R-:W-:-:S03]  /*2460*/  LEA R94, P2, R89, R3, 0x1 ;  /* 0x00000003595e7211 */ /* 0x001fc600078408ff */
[----:B------:R-:W-:Y:S01]  /*2470*/  IMAD R6, R4, 0x2, R10 ;  /* 0x0000000204067824 */ /* 0x000fe200078e020a */
[-C--:B-1----:R-:W-:Y:S02]  /*2480*/  LEA R92, P3, R91, R3.reuse, 0x1 ;  /* 0x000000035b5c7211 */ /* 0x082fe400078608ff */
[-C--:B------:R-:W-:Y:S02]  /*2490*/  LEA.HI.X.SX32 R95, R89, R0.reuse, 0x1, P2 ;  /* 0x00000000595f7211 */ /* 0x080fe400010f0eff */
[-C--:B------:R-:W-:Y:S02]  /*24a0*/  LEA.HI.X.SX32 R93, R91, R0.reuse, 0x1, P3 ;  /* 0x000000005b5d7211 */ /* 0x080fe400018f0eff */
[CC--:B------:R-:W-:Y:S01]  /*24b0*/  LEA R88, P3, R87.reuse, R3.reuse, 0x1 ;  /* 0x0000000357587211 */ /* 0x0c0fe200078608ff */
[----:B------:R0:W-:Y:S03]  /*24c0*/  STL.64 [R1+0xa0], R94 ;  /* 0x0000a05e01007387 */ /* 0x0001e60000100a00 */
[----:B------:R-:W-:Y:S01]  /*24d0*/  LEA.HI.X.SX32 R89, R87, R0, 0x1, P3 ;  /* 0x0000000057597211 */ /* 0x000fe200018f0eff */
[----:B------:R1:W-:Y:S01]  /*24e0*/  STL.64 [R1+0x98], R92 ;  /* 0x0000985c01007387 */ /* 0x0003e20000100a00 */
[----:B------:R-:W-:-:S02]  /*24f0*/  LEA R84, P3, R13, R3, 0x1 ;  /* 0x000000030d547211 */ /* 0x000fc400078608ff */
[-C--:B0-----:R-:W-:Y:S02]  /*2500*/  LEA R94, P1, R17, R3.reuse, 0x1 ;  /* 0x00000003115e7211 */ /* 0x081fe400078208ff */
[-C--:B-1----:R-:W-:Y:S02]  /*2510*/  LEA R92, P2, R85, R3.reuse, 0x1 ;  /* 0x00000003555c7211 */ /* 0x082fe400078408ff */
[-C--:B------:R-:W-:Y:S02]  /*2520*/  LEA.HI.X.SX32 R95, R17, R0.reuse, 0x1, P1 ;  /* 0x00000000115f7211 */ /* 0x080fe400008f0eff */
[-C--:B------:R-:W-:Y:S02]  /*2530*/  LEA.HI.X.SX32 R93, R85, R0.reuse, 0x1, P2 ;  /* 0x00000000555d7211 */ /* 0x080fe400010f0eff */
[----:B------:R-:W-:Y:S01]  /*2540*/  LEA R90, P1, R5, R3, 0x1 ;  /* 0x00000003055a7211 */ /* 0x000fe200078208ff */
[----:B------:R-:W-:Y:S01]  /*2550*/  STL.64 [R1+0x90], R94 ;  /* 0x0000905e01007387 */ /* 0x000fe20000100a00 */
[-C--:B------:R-:W-:Y:S01]  /*2560*/  LEA.HI.X.SX32 R85, R13, R0.reuse, 0x1, P3 ;  /* 0x000000000d557211 */ /* 0x080fe200018f0eff */
[----:B------:R-:W-:Y:S01]  /*2570*/  IMAD.MOV.U32 R13, RZ, RZ, -0x800000 ;  /* 0xff800000ff0d7424 */ /* 0x000fe200078e00ff */
[----:B------:R-:W-:Y:S01]  /*2580*/  LEA.HI.X.SX32 R91, R5, R0, 0x1, P1 ;  /* 0x00000000055b7211 */ /* 0x000fe200008f0eff */
[----:B------:R-:W-:Y:S01]  /*2590*/  STL.64 [R1+0x88], R92 ;  /* 0x0000885c01007387 */ /* 0x000fe20000100a00 */
[----:B------:R-:W-:-:S03]  /*25a0*/  IMAD R5, R4, 0x2, R6 ;  /* 0x0000000204057824 */ /* 0x000fc600078e0206 */
[----:B------:R0:W-:Y:S04]  /*25b0*/  STL.64 [R1+0x80], R88 ;  /* 0x0000805801007387 */ /* 0x0001e80000100a00 */
[----:B------:R-:W-:Y:S01]  /*25c0*/  STL.64 [R1+0x78], R90 ;  /* 0x0000785a01007387 */ /* 0x000fe20000100a00 */
[----:B0-----:R-:W-:-:S04]  /*25d0*/  LEA R88, P2, R11, R3, 0x1 ;  /* 0x000000030b587211 */ /* 0x001fc800078408ff */
[----:B------:R-:W-:Y:S01]  /*25e0*/  LEA.HI.X.SX32 R89, R11, R0, 0x1, P2 ;  /* 0x000000000b597211 */ /* 0x000fe200010f0eff */
[----:B------:R-:W-:Y:S01]  /*25f0*/  IMAD R11, R4, 0x2, R5 ;  /* 0x00000002040b7824 */ /* 0x000fe200078e0205 */
[----:B------:R-:W-:-:S03]  /*2600*/  LEA R86, P2, R8, R3, 0x1 ;  /* 0x0000000308567211 */ /* 0x000fc600078408ff */
[----:B------:R0:W-:Y:S01]  /*2610*/  STL.64 [R1+0x70], R88 ;  /* 0x0000705801007387 */ /* 0x0001e20000100a00 */
[-C--:B------:R-:W-:Y:S01]  /*2620*/  LEA.HI.X.SX32 R87, R8, R0.reuse, 0x1, P2 ;  /* 0x0000000008577211 */ /* 0x080fe200010f0eff */
[C---:B------:R-:W-:Y:S02]  /*2630*/  IMAD R8, R4.reuse, 0x2, R11 ;  /* 0x0000000204087824 */ /* 0x040fe400078e020b */
[----:B------:R1:W-:Y:S01]  /*2640*/  STL.64 [R1+0x68], R84 ;  /* 0x0000685401007387 */ /* 0x0003e20000100a00 */
[-C--:B0-----:R-:W-:Y:S02]  /*2650*/  LEA R88, P1, R9, R3.reuse, 0x1 ;  /* 0x0000000309587211 */ /* 0x081fe400078208ff */
[----:B-1----:R-:W-:Y:S02]  /*2660*/  LEA R84, P3, R7, R3, 0x1 ;  /* 0x0000000307547211 */ /* 0x002fe400078608ff */
[-C--:B------:R-:W-:Y:S02]  /*2670*/  LEA.HI.X.SX32 R89, R9, R0.reuse, 0x1, P1 ;  /* 0x0000000009597211 */ /* 0x080fe400008f0eff */
[----:B------:R-:W-:Y:S01]  /*2680*/  LEA.HI.X.SX32 R85, R7, R0, 0x1, P3 ;  /* 0x0000000007557211 */ /* 0x000fe200018f0eff */
[----:B------:R-:W-:Y:S01]  /*2690*/  IMAD R7, R4, 0x2, R8 ;  /* 0x0000000204077824 */ /* 0x000fe200078e0208 */
[----:B------:R-:W-:Y:S01]  /*26a0*/  LOP3.LUT R9, R2, 0x20, RZ, 0x3c, !PT ;  /* 0x0000002002097812 */ /* 0x000fe200078e3cff */
[----:B------:R0:W-:Y:S03]  /*26b0*/  STL.64 [R1+0x60], R88 ;  /* 0x0000605801007387 */ /* 0x0001e60000100a00 */
[----:B------:R-:W-:Y:S01]  /*26c0*/  LEA R4, R4, R7, 0x1 ;  /* 0x0000000704047211 */ /* 0x000fe200078e08ff */
[----:B------:R1:W-:Y:S04]  /*26d0*/  STL.64 [R1+0x58], R86 ;  /* 0x0000585601007387 */ /* 0x0003e80000100a00 */
[----:B------:R2:W-:Y:S01]  /*26e0*/  STL.64 [R1+0x50], R84 ;  /* 0x0000505401007387 */ /* 0x0005e20000100a00 */
[----:B0-----:R-:W-:-:S02]  /*26f0*/  LEA R88, P1, R10, R3, 0x1 ;  /* 0x000000030a587211 */ /* 0x001fc400078208ff */
[-C--:B-1----:R-:W-:Y:S02]  /*2700*/  LEA R86, P2, R6, R3.reuse, 0x1 ;  /* 0x0000000306567211 */ /* 0x082fe400078408ff */
[-C--:B------:R-:W-:Y:S02]  /*2710*/  LEA.HI.X.SX32 R89, R10, R0.reuse, 0x1, P1 ;  /* 0x000000000a597211 */ /* 0x080fe400008f0eff */
[CC--:B--2---:R-:W-:Y:S02]  /*2720*/  LEA R84, P3, R5.reuse, R3.reuse, 0x1 ;  /* 0x0000000305547211 */ /* 0x0c4fe400078608ff */
[-C--:B------:R-:W-:Y:S01]  /*2730*/  LEA.HI.X.SX32 R87, R6, R0.reuse, 0x1, P2 ;  /* 0x0000000006577211 */ /* 0x080fe200010f0eff */
[----:B------:R0:W-:Y:S01]  /*2740*/  STL.64 [R1+0x48], R88 ;  /* 0x0000485801007387 */ /* 0x0001e20000100a00 */
[----:B------:R-:W-:Y:S02]  /*2750*/  LEA.HI.X.SX32 R85, R5, R0, 0x1, P3 ;  /* 0x0000000005557211 */ /* 0x000fe400018f0eff */
[----:B------:R-:W-:Y:S01]  /*2760*/  LEA R90, P1, R11, R3, 0x1 ;  /* 0x000000030b5a7211 */ /* 0x000fe200078208ff */
[----:B------:R1:W-:Y:S01]  /*2770*/  STL.64 [R1+0x40], R86 ;  /* 0x0000405601007387 */ /* 0x0003e20000100a00 */
[----:B------:R-:W-:-:S02]  /*2780*/  LOP3.LUT R5, R16, 0x8, R200, 0xfe, !PT ;  /* 0x0000000810057812 */ /* 0x000fc400078efec8 */
[----:B------:R-:W-:Y:S01]  /*2790*/  LOP3.LUT R6, R16, 0x10, R200, 0xfe, !PT ;  /* 0x0000001010067812 */ /* 0x000fe200078efec8 */
[----:B------:R2:W-:Y:S01]  /*27a0*/  STL.64 [R1+0x38], R84 ;  /* 0x0000385401007387 */ /* 0x0005e20000100a00 */
[-C--:B------:R-:W-:Y:S02]  /*27b0*/  LEA.HI.X.SX32 R91, R11, R0.reuse, 0x1, P1 ;  /* 0x000000000b5b7211 */ /* 0x080fe400008f0eff */
[----:B------:R-:W-:Y:S01]  /*27c0*/  LOP3.LUT P1, RZ, R12, 0x7, RZ, 0xc0, !PT ;  /* 0x000000070cff7812 */ /* 0x000fe2000782c0ff */
[----:B------:R-:W-:Y:S01]  /*27d0*/  IMAD.MOV.U32 R12, RZ, RZ, -0x800000 ;  /* 0xff800000ff0c7424 */ /* 0x000fe200078e00ff */
[CC--:B0-----:R-:W-:Y:S01]  /*27e0*/  LEA R88, P2, R8.reuse, R3.reuse, 0x1 ;  /* 0x0000000308587211 */ /* 0x0c1fe200078408ff */
[----:B------:R0:W-:Y:S01]  /*27f0*/  STL.64 [R1+0x30], R90 ;  /* 0x0000305a01007387 */ /* 0x0001e20000100a00 */
[----:B-1----:R-:W-:Y:S02]  /*2800*/  LEA R86, P3, R7, R3, 0x1 ;  /* 0x0000000307567211 */ /* 0x002fe400078608ff */
[----:B------:R-:W-:-:S02]  /*2810*/  LEA.HI.X.SX32 R89, R8, R0, 0x1, P2 ;  /* 0x0000000008597211 */ /* 0x000fc400010f0eff */
[C---:B--2---:R-:W-:Y:S01]  /*2820*/  LEA R84, P4, R4.reuse, R3, 0x1 ;  /* 0x0000000304547211 */ /* 0x044fe200078808ff */
[----:B------:R-:W-:Y:S01]  /*2830*/  IMAD.MOV.U32 R3, RZ, RZ, RZ ;  /* 0x000000ffff037224 */ /* 0x000fe200078e00ff */
[-C--:B------:R-:W-:Y:S01]  /*2840*/  LEA.HI.X.SX32 R87, R7, R0.reuse, 0x1, P3 ;  /* 0x0000000007577211 */ /* 0x080fe200018f0eff */
[----:B------:R1:W-:Y:S01]  /*2850*/  STL.64 [R1+0x28], R88 ;  /* 0x0000285801007387 */ /* 0x0003e20000100a00 */
[----:B------:R-:W-:Y:S02]  /*2860*/  LEA.HI.X.SX32 R85, R4, R0, 0x1, P4 ;  /* 0x0000000004557211 */ /* 0x000fe400020f0eff */
[----:B------:R-:W-:Y:S01]  /*2870*/  LOP3.LUT R4, R200, R16, RZ, 0xfc, !PT ;  /* 0x00000010c8047212 */ /* 0x000fe200078efcff */
[----:B------:R2:W-:Y:S01]  /*2880*/  STL.64 [R1+0x20], R86 ;  /* 0x0000205601007387 */ /* 0x0005e20000100a00 */
[----:B------:R-:W-:Y:S02]  /*2890*/  LOP3.LUT R7, R16, 0x18, R200, 0xfe, !PT ;  /* 0x0000001810077812 */ /* 0x000fe400078efec8 */
[----:B0-----:R-:W-:-:S02]  /*28a0*/  CS2R R90, SRZ ;  /* 0x00000000005a7805 */ /* 0x001fc4000001ff00 */
[----:B------:R-:W-:Y:S01]  /*28b0*/  LOP3.LUT R200, R200, 0x18, RZ, 0xfc, !PT ;  /* 0x00000018c8c87812 */ /* 0x000fe200078efcff */
[----:B------:R0:W-:Y:S01]  /*28c0*/  STL.64 [R1+0x18], R84 ;  /* 0x0000185401007387 */ /* 0x0001e20000100a00 */
[----:B------:R-:W-:Y:S01]  /*28d0*/  LEA R8, R14, UR8, 0x3 ;  /* 0x000000080e087c11 */ /* 0x000fe2000f8e18ff */
[----:B------:R-:W-:Y:S01]  /*28e0*/  IMAD.MOV.U32 R14, RZ, RZ, -0x800000 ;  /* 0xff800000ff0e7424 */ /* 0x000fe200078e00ff */
[----:B------:R-:W-:Y:S02]  /*28f0*/  LEA R200, R200, UR8, 0x5 ;  /* 0x00000008c8c87c11 */ /* 0x000fe4000f8e28ff */
[----:B-1----:R-:W-:Y:S02]  /*2900*/  CS2R R88, SRZ ;  /* 0x0000000000587805 */ /* 0x002fe4000001ff00 */
[----:B------:R-:W-:Y:S01]  /*2910*/  LEA R0, R15, UR8, 0x2 ;  /* 0x000000080f007c11 */ /* 0x000fe2000f8e10ff */
[----:B------:R-:W-:Y:S01]  /*2920*/  IMAD.IADD R238, R8, 0x1, R232 ;  /* 0x0000000108ee7824 */ /* 0x000fe200078e02e8 */
[----:B------:R-:W-:Y:S01]  /*2930*/  LOP3.LUT R8, R2, 0x40, RZ, 0x3c, !PT ;  /* 0x0000004002087812 */ /* 0x000fe200078e3cff */
[----:B------:R-:W-:Y:S01]  /*2940*/  IMAD.MOV.U32 R0, RZ, RZ, RZ ;  /* 0x000000ffff007224 */ /* 0x000fe200078e00ff */
[----:B--2---:R-:W-:Y:S01]  /*2950*/  CS2R R86, SRZ ;  /* 0x0000000000567805 */ /* 0x004fe2000001ff00 */
[----:B------:R-:W-:-:S02]  /*2960*/  IMAD.MOV.U32 R15, RZ, RZ, -0x800000 ;  /* 0xff800000ff0f7424 */ /* 0x000fc400078e00ff */
[----:B------:R-:W-:Y:S01]  /*2970*/  IMAD.IADD R232, R232, 0x1, R200 ;  /* 0x00000001e8e87824 */ /* 0x000fe200078e02c8 */
[----:B0-----:R-:W-:-:S07]  /*2980*/  CS2R R84, SRZ ;  /* 0x0000000000547805 */ /* 0x001fce000001ff00 */
.L_x_9:
[----:B------:R-:W2:Y:S04]  /*2990*/  LDL.64 R16, [R1+0x8] ;  /* 0x0000080001107983 */ /* 0x000ea80000100a00 */
[----:B------:R-:W3:Y:S04]  /*29a0*/  LDL.64 R10, [R1] ;  /* 0x00000000010a7983 */ /* 0x000ee80000100a00 */
[----:B------:R-:W4:Y:S01]  /*29b0*/  LDL.64 R8, [R1+0x10] ;  /* 0x0000100001087983 */ /* 0x000f220000100a00 */
[----:B------:R-:W-:-:S04]  /*29c0*/  IMAD.WIDE R92, R3, 0x2, R248 ;  /* 0x00000002035c7825 */ /* 0x000fc800078e02f8 */
[----:B------:R-:W-:-:S04]  /*29d0*/  IMAD.WIDE R118, R3, 0x2, R246 ;  /* 0x0000000203767825 */ /* 0x000fc800078e02f6 */
[C---:B------:R-:W-:Y:S02]  /*29e0*/  IMAD.WIDE R98, R3.reuse, 0x2, R220 ;  /* 0x0000000203627825 */ /* 0x040fe400078e02dc */
[----:B------:R-:W5:Y:S02]  /*29f0*/  LDG.E.U16 R118, desc[UR10][R118.64] ;  /* 0x0000000a76767981 */ /* 0x000f64000c1e1500 */
[----:B------:R-:W-:-:S04]  /*2a00*/  IMAD.WIDE R124, R3, 0x2, R168 ;  /* 0x00000002037c7825 */ /* 0x000fc800078e02a8 */
[C---:B------:R-:W-:Y:S02]  /*2a10*/  IMAD.WIDE R108, R3.reuse, 0x2, R172 ;  /* 0x00000002036c7825 */ /* 0x040fe400078e02ac */
[----:B------:R-:W5:Y:S04]  /*2a20*/  LDG.E.U16 R124, desc[UR10][R124.64] ;  /* 0x0000000a7c7c7981 */ /* 0x000f68000c1e1500 */
[----:B------:R0:W5:Y:S01]  /*2a30*/  LDG.E.U16 R119, desc[UR10][R98.64] ;  /* 0x0000000a62777981 */ /* 0x000162000c1e1500 */
[----:B------:R-:W-:-:S03]  /*2a40*/  IMAD.WIDE R128, R3, 0x2, R160 ;  /* 0x0000000203807825 */ /* 0x000fc600078e02a0 */
[----:B------:R-:W5:Y:S01]  /*2a50*/  LDG.E.U16 R110, desc[UR10][R108.64] ;  /* 0x0000000a6c6e7981 */ /* 0x000f62000c1e1500 */
[----:B------:R-:W-:-:S03]  /*2a60*/  IMAD.WIDE R126, R3, 0x2, R156 ;  /* 0x00000002037e7825 */ /* 0x000fc600078e029c */
[----:B------:R1:W5:Y:S01]  /*2a70*/  LDG.E.U16 R125, desc[UR10][R128.64] ;  /* 0x0000000a807d7981 */ /* 0x000362000c1e1500 */
[----:B0-----:R-:W-:-:S04]  /*2a80*/  IMAD.WIDE R98, R3, 0x2, R180 ;  /* 0x0000000203627825 */ /* 0x001fc800078e02b4 */
[C---:B------:R-:W-:Y:S01]  /*2a90*/  IMAD.WIDE R136, R3.reuse, 0x2, R152 ;  /* 0x0000000203887825 */ /* 0x040fe200078e0298 */
[----:B------:R0:W5:Y:S03]  /*2aa0*/  LDG.E.U16 R111, desc[UR10][R98.64] ;  /* 0x0000000a626f7981 */ /* 0x000166000c1e1500 */
[C---:B------:R-:W-:Y:S01]  /*2ab0*/  IMAD.WIDE R96, R3.reuse, 0x2, R250 ;  /* 0x0000000203607825 */ /* 0x040fe200078e02fa */
[----:B------:R0:W5:Y:S03]  /*2ac0*/  LDG.E.U16 R108, desc[UR10][R126.64] ;  /* 0x0000000a7e6c7981 */ /* 0x000166000c1e1500 */
[C---:B-1----:R-:W-:Y:S01]  /*2ad0*/  IMAD.WIDE R128, R3.reuse, 0x2, R148 ;  /* 0x0000000203807825 */ /* 0x042fe200078e0294 */
[----:B------:R-:W5:Y:S03]  /*2ae0*/  LDG.E.U16 R136, desc[UR10][R136.64] ;  /* 0x0000000a88887981 */ /* 0x000f66000c1e1500 */
[C---:B0-----:R-:W-:Y:S01]  /*2af0*/  IMAD.WIDE R98, R3.reuse, 0x2, R170 ;  /* 0x0000000203627825 */ /* 0x041fe200078e02aa */
[----:B------:R-:W5:Y:S03]  /*2b00*/  LDG.E.U16 R96, desc[UR10][R96.64] ;  /* 0x0000000a60607981 */ /* 0x000f66000c1e1500 */
[----:B------:R-:W-:-:S04]  /*2b10*/  IMAD.WIDE R126, R3, 0x2, R20 ;  /* 0x00000002037e7825 */ /* 0x000fc800078e0214 */
[C---:B------:R-:W-:Y:S01]  /*2b20*/  IMAD.WIDE R130, R3.reuse, 0x2, R150 ;  /* 0x0000000203827825 */ /* 0x040fe200078e0296 */
[----:B------:R0:W5:Y:S04]  /*2b30*/  LDG.E.U16 R137, desc[UR10][R126.64] ;  /* 0x0000000a7e897981 */ /* 0x000168000c1e1500 */
[----:B------:R1:W5:Y:S01]  /*2b40*/  LDG.E.U16 R97, desc[UR10][R130.64] ;  /* 0x0000000a82617981 */ /* 0x000362000c1e1500 */
[----:B------:R-:W-:-:S04]  /*2b50*/  IMAD.WIDE R132, R3, 0x2, R28 ;  /* 0x0000000203847825 */ /* 0x000fc800078e021c */
[C---:B0-----:R-:W-:Y:S01]  /*2b60*/  IMAD.WIDE R126, R3.reuse, 0x2, R22 ;  /* 0x00000002037e7825 */ /* 0x041fe200078e0216 */
[----:B------:R0:W5:Y:S03]  /*2b70*/  LDG.E.U16 R141, desc[UR10][R132.64] ;  /* 0x0000000a848d7981 */ /* 0x000166000c1e1500 */
[C---:B-1----:R-:W-:Y:S01]  /*2b80*/  IMAD.WIDE R130, R3.reuse, 0x2, R26 ;  /* 0x0000000203827825 */ /* 0x042fe200078e021a */
[----:B------:R1:W5:Y:S03]  /*2b90*/  LDG.E.U16 R138, desc[UR10][R126.64] ;  /* 0x0000000a7e8a7981 */ /* 0x000366000c1e1500 */
[C---:B------:R-:W-:Y:S01]  /*2ba0*/  IMAD.WIDE R134, R3.reuse, 0x2, R30 ;  /* 0x0000000203867825 */ /* 0x040fe200078e021e */
[----:B------:R1:W5:Y:S03]  /*2bb0*/  LDG.E.U16 R140, desc[UR10][R130.64] ;  /* 0x0000000a828c7981 */ /* 0x000366000c1e1500 */
[C---:B0-----:R-:W-:Y:S01]  /*2bc0*/  IMAD.WIDE R132, R3.reuse, 0x2, R38 ;  /* 0x0000000203847825 */ /* 0x041fe200078e0226 */
[----:B------:R0:W5:Y:S03]  /*2bd0*/  LDG.E.U16 R142, desc[UR10][R134.64] ;  /* 0x0000000a868e7981 */ /* 0x000166000c1e1500 */
[----:B-1----:R-:W-:-:S02]  /*2be0*/  IMAD.WIDE R126, R3, 0x2, R32 ;  /* 0x00000002037e7825 */ /* 0x002fc400078e0220 */
[----:B------:R-:W5:Y:S02]  /*2bf0*/  LDG.E.U16 R132, desc[UR10][R132.64] ;  /* 0x0000000a84847981 */ /* 0x000f64000c1e1500 */
[C---:B------:R-:W-:Y:S02]  /*2c00*/  IMAD.WIDE R130, R3.reuse, 0x2, R36 ;  /* 0x0000000203827825 */ /* 0x040fe400078e0224 */
[----:B------:R1:W5:Y:S02]  /*2c10*/  LDG.E.U16 R143, desc[UR10][R126.64] ;  /* 0x0000000a7e8f7981 */ /* 0x000364000c1e1500 */
[C---:B0-----:R-:W-:Y:S02]  /*2c20*/  IMAD.WIDE R134, R3.reuse, 0x2, R40 ;  /* 0x0000000203867825 */ /* 0x041fe400078e0228 */
[----:B------:R0:W5:Y:S02]  /*2c30*/  LDG.E.U16 R145, desc[UR10][R130.64] ;  /* 0x0000000a82917981 */ /* 0x000164000c1e1500 */
[----:B------:R-:W-:-:S02]  /*2c40*/  IMAD.WIDE R120, R3, 0x2, R216 ;  /* 0x0000000203787825 */ /* 0x000fc400078e02d8 */
[----:B------:R-:W5:Y:S02]  /*2c50*/  LDG.E.U16 R134, desc[UR10][R134.64] ;  /* 0x0000000a86867981 */ /* 0x000f64000c1e1500 */
[C---:B-1----:R-:W-:Y:S02]  /*2c60*/  IMAD.WIDE R126, R3.reuse, 0x2, R44 ;  /* 0x00000002037e7825 */ /* 0x042fe400078e022c */
[----:B------:R-:W5:Y:S02]  /*2c70*/  LDG.E.U16 R120, desc[UR10][R120.64] ;  /* 0x0000000a78787981 */ /* 0x000f64000c1e1500 */
[C---:B0-----:R-:W-:Y:S02]  /*2c80*/  IMAD.WIDE R130, R3.reuse, 0x2, R60 ;  /* 0x0000000203827825 */ /* 0x041fe400078e023c */
[----:B------:R0:W5:Y:S02]  /*2c90*/  LDG.E.U16 R133, desc[UR10][R126.64] ;  /* 0x0000000a7e857981 */ /* 0x000164000c1e1500 */
[----:B------:R-:W-:-:S02]  /*2ca0*/  IMAD.WIDE R122, R3, 0x2, R198 ;  /* 0x00000002037a7825 */ /* 0x000fc400078e02c6 */
[----:B------:R1:W5:Y:S04]  /*2cb0*/  LDG.E.U16 R146, desc[UR10][R130.64] ;  /* 0x0000000a82927981 */ /* 0x000368000c1e1500 */
[----:B------:R-:W5:Y:S01]  /*2cc0*/  LDG.E.U16 R122, desc[UR10][R122.64] ;  /* 0x0000000a7a7a7981 */ /* 0x000f62000c1e1500 */
[----:B0-----:R-:W-:-:S04]  /*2cd0*/  IMAD.WIDE R126, R3, 0x2, R68 ;  /* 0x00000002037e7825 */ /* 0x001fc800078e0244 */
[C---:B-1----:R-:W-:Y:S01]  /*2ce0*/  IMAD.WIDE R130, R3.reuse, 0x2, R46 ;  /* 0x0000000203827825 */ /* 0x042fe200078e022e */
[----:B------:R0:W5:Y:S04]  /*2cf0*/  LDG.E.U16 R147, desc[UR10][R126.64] ;  /* 0x0000000a7e937981 */ /* 0x000168000c1e1500 */
[----:B------:R1:W5:Y:S01]  /*2d00*/  LDG.E.U16 R187, desc[UR10][R130.64] ;  /* 0x0000000a82bb7981 */ /* 0x000362000c1e1500 */
        /* <DEDUP_REMOVED lines=17> */
[C---:B-1----:R-:W-:Y:S02]  /*2e20*/  IMAD.WIDE R130, R3.reuse, 0x2, R82 ;  /* 0x0000000203827825 */ /* 0x042fe400078e0252 */
[----:B------:R-:W5:Y:S04]  /*2e30*/  LDG.E.U16 R126, desc[UR10][R126.64] ;  /* 0x0000000a7e7e7981 */ /* 0x000f68000c1e1500 */
[----:B------:R-:W5:Y:S01]  /*2e40*/  LDG.E.U16 R130, desc[UR10][R130.64] ;  /* 0x0000000a82827981 */ /* 0x000f62000c1e1500 */
[----:B--2---:R-:W-:-:S06]  /*2e50*/  IMAD.WIDE R116, R3, 0x2, R16 ;  /* 0x0000000203747825 */ /* 0x004fcc00078e0210 */
[----:B------:R-:W2:Y:S04]  /*2e60*/  LDG.E.U16 R116, desc[UR10][R116.64] ;  /* 0x0000000a74747981 */ /* 0x000ea8000c1e1500 */
[----:B------:R0:W2:Y:S02]  /*2e70*/  LDG.E.U16 R117, desc[UR10][R92.64] ;  /* 0x0000000a5c757981 */ /* 0x0000a4000c1e1500 */
[----:B0-----:R-:W-:-:S05]  /*2e80*/  IMAD.WIDE R92, R3, 0x2, R212 ;  /* 0x00000002035c7825 */ /* 0x001fca00078e02d4 */
[----:B------:R0:W2:Y:S02]  /*2e90*/  LDG.E.U16 R112, desc[UR10][R92.64] ;  /* 0x0000000a5c707981 */ /* 0x0000a4000c1e1500 */
[----:B0-----:R-:W-:-:S06]  /*2ea0*/  IMAD.WIDE R92, R3, 0x2, R178 ;  /* 0x00000002035c7825 */ /* 0x001fcc00078e02b2 */
[----:B------:R-:W2:Y:S04]  /*2eb0*/  LDG.E.U16 R93, desc[UR10][R92.64] ;  /* 0x0000000a5c5d7981 */ /* 0x000ea8000c1e1500 */
[----:B------:R0:W2:Y:S02]  /*2ec0*/  LDG.E.U16 R92, desc[UR10][R98.64] ;  /* 0x0000000a625c7981 */ /* 0x0000a4000c1e1500 */
[----:B0-----:R-:W-:-:S06]  /*2ed0*/  IMAD.WIDE R98, R3, 0x2, R158 ;  /* 0x0000000203627825 */ /* 0x001fcc00078e029e */
[----:B------:R-:W2:Y:S01]  /*2ee0*/  LDG.E.U16 R98, desc[UR10][R98.64] ;  /* 0x0000000a62627981 */ /* 0x000ea2000c1e1500 */
[----:B------:R-:W-:-:S04]  /*2ef0*/  IMAD.WIDE R16, R3, 0x2, R228 ;  /* 0x0000000203107825 */ /* 0x000fc800078e02e4 */
[C---:B---3--:R-:W-:Y:S01]  /*2f00*/  IMAD.WIDE R114, R3.reuse, 0x2, R10 ;  /* 0x0000000203727825 */ /* 0x048fe200078e020a */
[----:B------:R0:W3:Y:S04]  /*2f10*/  LDG.E.U16 R113, desc[UR10][R16.64] ;  /* 0x0000000a10717981 */ /* 0x0000e8000c1e1500 */
[----:B------:R1:W3:Y:S01]  /*2f20*/  LDG.E.U16 R99, desc[UR10][R128.64] ;  /* 0x0000000a80637981 */ /* 0x0002e2000c1e1500 */
[----:B------:R-:W-:-:S03]  /*2f30*/  IMAD.WIDE R10, R3, 0x2, R224 ;  /* 0x00000002030a7825 */ /* 0x000fc600078e02e0 */
[----:B------:R-:W3:Y:S01]  /*2f40*/  LDG.E.U16 R114, desc[UR10][R114.64] ;  /* 0x0000000a72727981 */ /* 0x000ee2000c1e1500 */
[----:B0-----:R-:W-:-:S03]  /*2f50*/  IMAD.WIDE R16, R3, 0x2, R208 ;  /* 0x0000000203107825 */ /* 0x001fc600078e02d0 */
[----:B------:R-:W3:Y:S01]  /*2f60*/  LDG.E.U16 R95, desc[UR10][R10.64] ;  /* 0x0000000a0a5f7981 */ /* 0x000ee2000c1e1500 */
[----:B-1----:R-:W-:-:S03]  /*2f70*/  IMAD.WIDE R128, R3, 0x2, R24 ;  /* 0x0000000203807825 */ /* 0x002fc600078e0218 */
[----:B------:R-:W3:Y:S04]  /*2f80*/  LDG.E.U16 R94, desc[UR10][R16.64] ;  /* 0x0000000a105e7981 */ /* 0x000ee8000c1e1500 */
[----:B------:R0:W3:Y:S02]  /*2f90*/  LDG.E.U16 R139, desc[UR10][R128.64] ;  /* 0x0000000a808b7981 */ /* 0x0000e4000c1e1500 */
[----:B0-----:R-:W-:-:S05]  /*2fa0*/  IMAD.WIDE R128, R3, 0x2, R34 ;  /* 0x0000000203807825 */ /* 0x001fca00078e0222 */
[----:B------:R0:W3:Y:S01]  /*2fb0*/  LDG.E.U16 R144, desc[UR10][R128.64] ;  /* 0x0000000a80907981 */ /* 0x0000e2000c1e1500 */
[----:B----4-:R-:W-:-:S04]  /*2fc0*/  IMAD.WIDE R8, R3, 0x2, R8 ;  /* 0x0000000203087825 */ /* 0x010fc800078e0208 */
[C---:B------:R-:W-:Y:S02]  /*2fd0*/  IMAD.WIDE R10, R3.reuse, 0x2, R206 ;  /* 0x00000002030a7825 */ /* 0x040fe400078e02ce */
[----:B------:R-:W4:Y:S02]  /*2fe0*/  LDG.E.U16 R9, desc[UR10][R8.64] ;  /* 0x0000000a08097981 */ /* 0x000f24000c1e1500 */
[C---:B0-----:R-:W-:Y:S02]  /*2ff0*/  IMAD.WIDE R128, R3.reuse, 0x2, R52 ;  /* 0x0000000203807825 */ /* 0x041fe400078e0234 */
[----:B------:R-:W3:Y:S02]  /*3000*/  LDG.E.U16 R121, desc[UR10][R10.64] ;  /* 0x0000000a0a797981 */ /* 0x000ee4000c1e1500 */
[C---:B------:R-:W-:Y:S02]  /*3010*/  IMAD.WIDE R16, R3.reuse, 0x2, R176 ;  /* 0x0000000203107825 */ /* 0x040fe400078e02b0 */
[----:B------:R0:W3:Y:S04]  /*3020*/  LDG.E.U16 R135, desc[UR10][R128.64] ;  /* 0x0000000a80877981 */ /* 0x0000e8000c1e1500 */
[----:B------:R1:W3:Y:S01]  /*3030*/  LDG.E.U16 R123, desc[UR10][R16.64] ;  /* 0x0000000a107b7981 */ /* 0x0002e2000c1e1500 */
[----:B0-----:R-:W-:-:S04]  /*3040*/  IMAD.WIDE R128, R3, 0x2, R76 ;  /* 0x0000000203807825 */ /* 0x001fc800078e024c */
[C---:B------:R-:W-:Y:S01]  /*3050*/  IMAD.WIDE R10, R3.reuse, 0x2, R174 ;  /* 0x00000002030a7825 */ /* 0x040fe200078e02ae */
[----:B------:R0:W3:Y:S03]  /*3060*/  LDG.E.U16 R186, desc[UR10][R128.64] ;  /* 0x0000000a80ba7981 */ /* 0x0000e6000c1e1500 */
[C---:B-1----:R-:W-:Y:S01]  /*3070*/  IMAD.WIDE R16, R3.reuse, 0x2, R166 ;  /* 0x0000000203107825 */ /* 0x042fe200078e02a6 */
[----:B------:R1:W3:Y:S04]  /*3080*/  LDG.E.U16 R8, desc[UR10][R10.64] ;  /* 0x0000000a0a087981 */ /* 0x0002e8000c1e1500 */
[----:B------:R1:W3:Y:S01]  /*3090*/  LDG.E.U16 R115, desc[UR10][R16.64] ;  /* 0x0000000a10737981 */ /* 0x0002e2000c1e1500 */
[----:B0-----:R-:W-:-:S05]  /*30a0*/  IMAD.WIDE R128, R3, 0x2, R62 ;  /* 0x0000000203807825 */ /* 0x001fca00078e023e */
[----:B------:R0:W3:Y:S01]  /*30b0*/  LDG.E.U16 R189, desc[UR10][R128.64] ;  /* 0x0000000a80bd7981 */ /* 0x0000e2000c1e1500 */
[----:B-1----:R-:W-:-:S04]  /*30c0*/  IMAD.WIDE R10, R3, 0x2, R164 ;  /* 0x00000002030a7825 */ /* 0x002fc800078e02a4 */
[C---:B------:R-:W-:Y:S01]  /*30d0*/  IMAD.WIDE R16, R3.reuse, 0x2, R162 ;  /* 0x0000000203107825 */ /* 0x040fe200078e02a2 */
[----:B------:R1:W3:Y:S03]  /*30e0*/  LDG.E.U16 R109, desc[UR10][R10.64] ;  /* 0x0000000a0a6d7981 */ /* 0x0002e6000c1e1500 */
[C---:B0-----:R-:W-:Y:S02]  /*30f0*/  IMAD.WIDE R128, R3.reuse, 0x2, R78 ;  /* 0x0000000203807825 */ /* 0x041fe400078e024e */
[----:B------:R-:W3:Y:S04]  /*3100*/  LDG.E.U16 R17, desc[UR10][R16.64] ;  /* 0x0000000a10117981 */ /* 0x000ee8000c1e1500 */
[----:B------:R0:W3:Y:S01]  /*3110*/  LDG.E.U16 R191, desc[UR10][R128.64] ;  /* 0x0000000a80bf7981 */ /* 0x0000e2000c1e1500 */
[----:B-1----:R-:W-:-:S05]  /*3120*/  IMAD.WIDE R10, R3, 0x2, R154 ;  /* 0x00000002030a7825 */ /* 0x002fca00078e029a */
[----:B------:R1:W3:Y:S01]  /*3130*/  LDG.E.U16 R16, desc[UR10][R10.64] ;  /* 0x0000000a0a107981 */ /* 0x0002e2000c1e1500 */
[----:B0-----:R-:W-:-:S05]  /*3140*/  IMAD.WIDE R128, R3, 0x2, R72 ;  /* 0x0000000203807825 */ /* 0x001fca00078e0248 */
[----:B------:R0:W3:Y:S01]  /*3150*/  LDG.E.U16 R195, desc[UR10][R128.64] ;  /* 0x0000000a80c37981 */ /* 0x0000e2000c1e1500 */
[----:B-1----:R-:W-:-:S06]  /*3160*/  IMAD.WIDE R10, R3, 0x2, R18 ;  /* 0x00000002030a7825 */ /* 0x002fcc00078e0212 */
[----:B------:R-:W3:Y:S01]  /*3170*/  LDG.E.U16 R10, desc[UR10][R10.64] ;  /* 0x0000000a0a0a7981 */ /* 0x000ee2000c1e1500 */
[----:B0-----:R-:W-:-:S05]  /*3180*/  IMAD.WIDE R128, R3, 0x2, R50 ;  /* 0x0000000203807825 */ /* 0x001fca00078e0232 */
[----:B------:R0:W3:Y:S02]  /*3190*/  LDG.E.U16 R201, desc[UR10][R128.64] ;  /* 0x0000000a80c97981 */ /* 0x0000e4000c1e1500 */
[----:B0-----:R-:W-:-:S06]  /*31a0*/  IMAD.WIDE R128, R3, 0x2, R74 ;  /* 0x0000000203807825 */ /* 0x001fcc00078e024a */
[----:B------:R0:W3:Y:S01]  /*31b0*/  LDG.E.U16 R128, desc[UR10][R128.64] ;  /* 0x0000000a80807981 */ /* 0x0000e2000c1e1500 */
[----:B------:R-:W-:Y:S01]  /*31c0*/  BAR.SYNC.DEFER_BLOCKING 0x0 ;  /* 0x0000000000007b1d */ /* 0x000fe20000010000 */
[----:B------:R-:W-:-:S05]  /*31d0*/  LOP3.LUT R214, R2, 0x20, RZ, 0x3c, !PT ;  /* 0x0000002002d67812 */ /* 0x000fca00078e3cff */
[----:B------:R-:W1:Y:S01]  /*31e0*/  S2R R210, SR_TID.X ;  /* 0x0000000000d27919 */ /* 0x000e620000002100 */
[----:B------:R-:W-:Y:S01]  /*31f0*/  LOP3.LUT R211, R2, 0x40, RZ, 0x3c, !PT ;  /* 0x0000004002d37812 */ /* 0x000fe200078e3cff */
[----:B-----5:R-:W-:Y:S04]  /*3200*/  STS.U16 [R2+UR8+0x1000], R119 ;  /* 0x0010007702007988 */ /* 0x020fe80008000408 */
[----:B------:R-:W-:Y:S04]  /*3210*/  STS.U16 [R2+UR8+0x2800], R124 ;  /* 0x0028007c02007988 */ /* 0x000fe80008000408 */
[----:B------:R-:W-:Y:S04]  /*3220*/  STS.U16 [R2+UR8+0x3000], R125 ;  /* 0x0030007d02007988 */ /* 0x000fe80008000408 */
[----:B------:R-:W-:Y:S04]  /*3230*/  STS.U16 [R2+UR8+0x3800], R136 ;  /* 0x0038008802007988 */ /* 0x000fe80008000408 */
[----:B------:R-:W-:Y:S04]  /*3240*/  STS.U16 [R2+UR8+0x4000], R137 ;  /* 0x0040008902007988 */ /* 0x000fe80008000408 */
[----:B------:R-:W-:Y:S04]  /*3250*/  STS.U16 [R2+UR8+0x4800], R141 ;  /* 0x0048008d02007988 */ /* 0x000fe80008000408 */
[----:B------:R-:W-:Y:S04]  /*3260*/  STS.U16 [R2+UR8+0x5000], R145 ;  /* 0x0050009102007988 */ /* 0x000fe80008000408 */
[----:B------:R-:W-:Y:S04]  /*3270*/  STS.U16 [R2+UR8+0x5800], R133 ;  /* 0x0058008502007988 */ /* 0x000fe80008000408 */
[----:B------:R-:W-:Y:S04]  /*3280*/  STS.U16 [R2+UR8+0x6800], R146 ;  /* 0x0068009202007988 */ /* 0x000fe80008000408 */
[----:B------:R-:W-:Y:S01]  /*3290*/  STS.U16 [R2+UR8+0x7000], R147 ;  /* 0x0070009302007988 */ /* 0x000fe20008000408 */
[----:B------:R-:W5:Y:S03]  /*32a0*/  S2UR UR6, SR_CgaCtaId ;  /* 0x00000000000679c3 */ /* 0x000f660000008800 */
[----:B--2---:R-:W-:Y:S01]  /*32b0*/  STS.U16 [R2+UR8+0x800], R117 ;  /* 0x0008007502007988 */ /* 0x004fe20008000408 */
[C---:B-1----:R-:W-:Y:S01]  /*32c0*/  IMAD.SHL.U32 R127, R210.reuse, 0x8, RZ ;  /* 0x00000008d27f7824 */ /* 0x042fe200078e00ff */
[----:B------:R-:W-:-:S04]  /*32d0*/  LOP3.LUT R11, R210, 0x7, RZ, 0xc0, !PT ;  /* 0x00000007d20b7812 */ /* 0x000fc800078ec0ff */
[----:B------:R-:W-:Y:S01]  /*32e0*/  LOP3.LUT R127, R127, 0x30, RZ, 0xc0, !PT ;  /* 0x000000307f7f7812 */ /* 0x000fe200078ec0ff */
[C---:B------:R-:W-:Y:S01]  /*32f0*/  IMAD.SHL.U32 R131, R210.reuse, 0x2, RZ ;  /* 0x00000002d2837824 */ /* 0x040fe200078e00ff */
[----:B------:R-:W-:Y:S01]  /*3300*/  LOP3.LUT R205, R210, 0xe0, RZ, 0xc0, !PT ;  /* 0x000000e0d2cd7812 */ /* 0x000fe200078ec0ff */
[C---:B0-----:R-:W-:Y:S02]  /*3310*/  IMAD.SHL.U32 R129, R11.reuse, 0x10, RZ ;  /* 0x000000100b817824 */ /* 0x041fe400078e00ff */
[C---:B------:R-:W-:Y:S01]  /*3320*/  IMAD R127, R11.reuse, 0x40, R127 ;  /* 0x000000400b7f7824 */ /* 0x040fe200078e027f */
[----:B------:R-:W-:Y:S01]  /*3330*/  UMOV UR5, 0x400 ;  /* 0x0000040000057882 */ /* 0x000fe20000000000 */
[----:B------:R-:W-:Y:S01]  /*3340*/  IMAD R11, R11, 0x4, R205 ;  /* 0x000000040b0b7824 */ /* 0x000fe200078e02cd */
[--C-:B------:R-:W-:Y:S01]  /*3350*/  LOP3.LUT R129, R129, 0x30, R131.reuse, 0x78, !PT ;  /* 0x0000003081817812 */ /* 0x100fe200078e7883 */
[----:B-----5:R-:W-:Y:S01]  /*3360*/  ULEA UR5, UR6, UR5, 0x18 ;  /* 0x0000000506057291 */ /* 0x020fe2000f8ec03f */
[----:B------:R-:W-:-:S02]  /*3370*/  LOP3.LUT R127, R127, 0x10, R131, 0x78, !PT ;  /* 0x000000107f7f7812 */ /* 0x000fc400078e7883 */
[----:B------:R-:W-:Y:S01]  /*3380*/  LEA R11, R11, R129, 0x6 ;  /* 0x000000810b0b7211 */ /* 0x000fe200078e30ff */
[----:B----4-:R0:W-:Y:S04]  /*3390*/  STS.U16 [R2+UR8], R9 ;  /* 0x0000000902007988 */ /* 0x0101e80008000408 */
[----:B---3--:R-:W-:Y:S04]  /*33a0*/  STS.U16 [R2+UR8+0x1800], R121 ;  /* 0x0018007902007988 */ /* 0x008fe80008000408 */
[----:B------:R-:W-:Y:S04]  /*33b0*/  STS.U16 [R2+UR8+0x6000], R135 ;  /* 0x0060008702007988 */ /* 0x000fe80008000408 */
[----:B------:R-:W-:Y:S04]  /*33c0*/  STS.U16 [R2+UR8+0x2000], R123 ;  /* 0x0020007b02007988 */ /* 0x000fe80008000408 */
[----:B------:R-:W-:Y:S04]  /*33d0*/  STS.U16 [R2+UR8+0x7800], R186 ;  /* 0x007800ba02007988 */ /* 0x000fe80008000408 */
[----:B------:R-:W-:Y:S04]  /*33e0*/  STS.U16 [R214+UR8+0x200], R116 ;  /* 0x00020074d6007988 */ /* 0x000fe80008000408 */
[----:B------:R-:W-:Y:S04]  /*33f0*/  STS.U16 [R214+UR8+0xa00], R118 ;  /* 0x000a0076d6007988 */ /* 0x000fe80008000408 */
[----:B------:R-:W-:Y:S04]  /*3400*/  STS.U16 [R214+UR8+0x1200], R120 ;  /* 0x00120078d6007988 */ /* 0x000fe80008000408 */
[----:B------:R-:W-:Y:S04]  /*3410*/  STS.U16 [R214+UR8+0x1a00], R122 ;  /* 0x001a007ad6007988 */ /* 0x000fe80008000408 */
[----:B------:R1:W-:Y:S04]  /*3420*/  STS.U16 [R214+UR8+0x2200], R8 ;  /* 0x00220008d6007988 */ /* 0x0003e80008000408 */
        /* <DEDUP_REMOVED lines=43> */
[----:B------:R-:W-:Y:S01]  /*36e0*/  BAR.SYNC.DEFER_BLOCKING 0x0 ;  /* 0x0000000000007b1d */ /* 0x000fe20000010000 */
[----:B0-----:R-:W-:-:S05]  /*36f0*/  LOP3.LUT R9, R210, 0x10, RZ, 0xc0, !PT ;  /* 0x00000010d2097812 */ /* 0x001fca00078ec0ff */
[----:B------:R-:W-:-:S05]  /*3700*/  IMAD R9, R9, 0x20, R127 ;  /* 0x0000002009097824 */ /* 0x000fca00078e027f */
[----:B-1----:R-:W-:Y:S01]  /*3710*/  LOP3.LUT R8, R9, 0x20, RZ, 0x3c, !PT ;  /* 0x0000002009087812 */ /* 0x002fe200078e3cff */
[----:B------:R-:W-:Y:S04]  /*3720*/  LDSM.16.MT88.4 R140, [R9+UR5+0x8000] ;  /* 0x00800005098c783b */ /* 0x000fe80008004200 */
[----:B------:R-:W0:Y:S04]  /*3730*/  LDSM.16.M88.4 R120, [R11+UR5] ;  /* 0x000000050b78783b */ /* 0x000e280008000200 */
[----:B------:R-:W1:Y:S04]  /*3740*/  LDSM.16.M88.4 R136, [R11+UR5+0x4000] ;  /* 0x004000050b88783b */ /* 0x000e680008000200 */
[----:B------:R-:W3:Y:S04]  /*3750*/  LDSM.16.MT88.4 R128, [R8+UR5+0x8000] ;  /* 0x008000050880783b */ /* 0x000ee80008004200 */
[----:B------:R-:W4:Y:S04]  /*3760*/  LDSM.16.MT88.4 R144, [R9+UR5+0x8400] ;  /* 0x008400050990783b */ /* 0x000f280008004200 */
[----:B------:R-:W5:Y:S01]  /*3770*/  LDSM.16.MT88.4 R108, [R8+UR5+0x8400] ;  /* 0x00840005086c783b */ /* 0x000f620008004200 */
[----:B--2---:R-:W-:-:S03]  /*3780*/  LOP3.LUT R10, R11, 0x40, RZ, 0x3c, !PT ;  /* 0x000000400b0a7812 */ /* 0x004fc600078e3cff */
[----:B------:R-:W-:Y:S04]  /*3790*/  LDSM.16.MT88.4 R116, [R9+UR5+0x8800] ;  /* 0x008800050974783b */ /* 0x000fe80008004200 */
[----:B------:R-:W-:Y:S04]  /*37a0*/  LDSM.16.M88.4 R96, [R10+UR5+0x4000] ;  /* 0x004000050a60783b */ /* 0x000fe80008000200 */
[----:B------:R-:W2:Y:S04]  /*37b0*/  LDSM.16.M88.4 R92, [R10+UR5] ;  /* 0x000000050a5c783b */ /* 0x000ea80008000200 */
[----:B------:R-:W2:Y:S01]  /*37c0*/  LDSM.16.MT88.4 R124, [R8+UR5+0x8800] ;  /* 0x00880005087c783b */ /* 0x000ea20008004200 */
[C---:B0-----:R-:W-:Y:S06]  /*37d0*/  HMMA.16816.F32.BF16 R112, R140.reuse, R120, RZ ;  /* 0x000000788c70723c */ /* 0x041fec00000418ff */
[-C--:B-1----:R-:W-:Y:S06]  /*37e0*/  HMMA.16816.F32.BF16 R140, R140, R136.reuse, RZ ;  /* 0x000000888c8c723c */ /* 0x082fec00000418ff */
[C---:B---3--:R-:W-:Y:S06]  /*37f0*/  HMMA.16816.F32.BF16 R132, R128.reuse, R136, RZ ;  /* 0x000000888084723c */ /* 0x048fec00000418ff */
[----:B------:R-:W-:Y:S06]  /*3800*/  HMMA.16816.F32.BF16 R128, R128, R120, RZ ;  /* 0x000000788080723c */ /* 0x000fec00000418ff */
[C---:B----4-:R-:W-:Y:S06]  /*3810*/  HMMA.16816.F32.BF16 R112, R144.reuse, R122, R112 ;  /* 0x0000007a9070723c */ /* 0x050fec0000041870 */
[-C--:B------:R-:W-:Y:S01]  /*3820*/  HMMA.16816.F32.BF16 R144, R144, R138.reuse, R140 ;  /* 0x0000008a9090723c */ /* 0x080fe2000004188c */
[----:B------:R-:W0:Y:S05]  /*3830*/  LDSM.16.MT88.4 R140, [R9+UR5+0x8c00] ;  /* 0x008c0005098c783b */ /* 0x000e2a0008004200 */
[C---:B-----5:R-:W-:Y:S01]  /*3840*/  HMMA.16816.F32.BF16 R136, R108.reuse, R138, R132 ;  /* 0x0000008a6c88723c */ /* 0x060fe20000041884 */
[----:B------:R-:W1:Y:S05]  /*3850*/  LDSM.16.MT88.4 R132, [R8+UR5+0x8c00] ;  /* 0x008c00050884783b */ /* 0x000e6a0008004200 */
[----:B------:R-:W-:Y:S01]  /*3860*/  HMMA.16816.F32.BF16 R108, R108, R122, R128 ;  /* 0x0000007a6c6c723c */ /* 0x000fe20000041880 */
[----:B------:R-:W-:Y:S04]  /*3870*/  LDSM.16.MT88.4 R128, [R9+UR5+0x9000] ;  /* 0x009000050980783b */ /* 0x000fe80008004200 */
[----:B------:R-:W3:Y:S01]  /*3880*/  LDSM.16.M88.4 R120, [R11+UR5+0x80] ;  /* 0x000080050b78783b */ /* 0x000ee20008000200 */
[C---:B--2---:R-:W-:Y:S06]  /*3890*/  HMMA.16816.F32.BF16 R112, R116.reuse, R92, R112 ;  /* 0x0000005c7470723c */ /* 0x044fec0000041870 */
[-C--:B------:R-:W-:Y:S01]  /*38a0*/  HMMA.16816.F32.BF16 R144, R116, R96.reuse, R144 ;  /* 0x000000607490723c */ /* 0x080fe20000041890 */
[----:B------:R-:W2:Y:S05]  /*38b0*/  LDSM.16.M88.4 R116, [R11+UR5+0x4080] ;  /* 0x004080050b74783b */ /* 0x000eaa0008000200 */
[C---:B------:R-:W-:Y:S06]  /*38c0*/  HMMA.16816.F32.BF16 R136, R124.reuse, R96, R136 ;  /* 0x000000607c88723c */ /* 0x040fec0000041888 */
[----:B------:R-:W-:Y:S01]  /*38d0*/  HMMA.16816.F32.BF16 R124, R124, R92, R108 ;  /* 0x0000005c7c7c723c */ /* 0x000fe2000004186c */
[----:B------:R-:W4:Y:S05]  /*38e0*/  LDSM.16.MT88.4 R108, [R8+UR5+0x9000] ;  /* 0x00900005086c783b */ /* 0x000f2a0008004200 */
[C---:B0-----:R-:W-:Y:S06]  /*38f0*/  HMMA.16816.F32.BF16 R112, R140.reuse, R94, R112 ;  /* 0x0000005e8c70723c */ /* 0x041fec0000041870 */
[-C--:B------:R-:W-:Y:S01]  /*3900*/  HMMA.16816.F32.BF16 R144, R140, R98.reuse, R144 ;  /* 0x000000628c90723c */ /* 0x080fe20000041890 */
[----:B------:R-:W0:Y:S05]  /*3910*/  LDSM.16.MT88.4 R140, [R9+UR5+0x9400] ;  /* 0x00940005098c783b */ /* 0x000e2a0008004200 */
[C---:B-1----:R-:W-:Y:S01]  /*3920*/  HMMA.16816.F32.BF16 R136, R132.reuse, R98, R136 ;  /* 0x000000628488723c */ /* 0x042fe20000041888 */
[----:B------:R-:W-:Y:S05]  /*3930*/  LDSM.16.M88.4 R96, [R10+UR5+0x80] ;  /* 0x000080050a60783b */ /* 0x000fea0008000200 */
[----:B------:R-:W-:Y:S01]  /*3940*/  HMMA.16816.F32.BF16 R124, R132, R94, R124 ;  /* 0x0000005e847c723c */ /* 0x000fe2000004187c */
[----:B------:R-:W1:Y:S04]  /*3950*/  LDSM.16.MT88.4 R92, [R8+UR5+0x9400] ;  /* 0x00940005085c783b */ /* 0x000e680008004200 */
[----:B------:R-:W-:Y:S01]  /*3960*/  LDSM.16.M88.4 R132, [R10+UR5+0x4080] ;  /* 0x004080050a84783b */ /* 0x000fe20008000200 */
[C---:B---3--:R-:W-:Y:S06]  /*3970*/  HMMA.16816.F32.BF16 R112, R128.reuse, R120, R112 ;  /* 0x000000788070723c */ /* 0x048fec0000041870 */
[-C--:B--2---:R-:W-:Y:S01]  /*3980*/  HMMA.16816.F32.BF16 R144, R128, R116.reuse, R144 ;  /* 0x000000748090723c */ /* 0x084fe20000041890 */
[----:B------:R-:W2:Y:S05]  /*3990*/  LDSM.16.MT88.4 R128, [R9+UR5+0x9800] ;  /* 0x009800050980783b */ /* 0x000eaa0008004200 */
[C---:B----4-:R-:W-:Y:S06]  /*39a0*/  HMMA.16816.F32.BF16 R136, R108.reuse, R116, R136 ;  /* 0x000000746c88723c */ /* 0x050fec0000041888 */
[----:B------:R-:W-:Y:S01]  /*39b0*/  HMMA.16816.F32.BF16 R124, R108, R120, R124 ;  /* 0x000000786c7c723c */ /* 0x000fe2000004187c */
[----:B------:R-:W3:Y:S05]  /*39c0*/  LDSM.16.MT88.4 R108, [R8+UR5+0x9800] ;  /* 0x00980005086c783b */ /* 0x000eea0008004200 */
[C---:B0-----:R-:W-:Y:S06]  /*39d0*/  HMMA.16816.F32.BF16 R112, R140.reuse, R122, R112 ;  /* 0x0000007a8c70723c */ /* 0x041fec0000041870 */
[-C--:B------:R-:W-:Y:S01]  /*39e0*/  HMMA.16816.F32.BF16 R144, R140, R118.reuse, R144 ;  /* 0x000000768c90723c */ /* 0x080fe20000041890 */
[----:B------:R-:W0:Y:S04]  /*39f0*/  LDSM.16.MT88.4 R140, [R9+UR5+0x9c00] ;  /* 0x009c0005098c783b */ /* 0x000e280008004200 */
[----:B------:R-:W4:Y:S01]  /*3a00*/  LDSM.16.MT88.4 R8, [R8+UR5+0x9c00] ;  /* 0x009c00050808783b */ /* 0x000f220008004200 */
[C---:B-1----:R-:W-:Y:S06]  /*3a10*/  HMMA.16816.F32.BF16 R136, R92.reuse, R118, R136 ;  /* 0x000000765c88723c */ /* 0x042fec0000041888 */
[----:B------:R-:W-:Y:S06]  /*3a20*/  HMMA.16816.F32.BF16 R124, R92, R122, R124 ;  /* 0x0000007a5c7c723c */ /* 0x000fec000004187c */
[C---:B--2---:R-:W-:Y:S06]  /*3a30*/  HMMA.16816.F32.BF16 R112, R128.reuse, R96, R112 ;  /* 0x000000608070723c */ /* 0x044fec0000041870 */
[-C--:B------:R-:W-:Y:S06]  /*3a40*/  HMMA.16816.F32.BF16 R144, R128, R132.reuse, R144 ;  /* 0x000000848090723c */ /* 0x080fec0000041890 */
[C---:B---3--:R-:W-:Y:S06]  /*3a50*/  HMMA.16816.F32.BF16 R136, R108.reuse, R132, R136 ;  /* 0x000000846c88723c */ /* 0x048fec0000041888 */
[----:B------:R-:W-:Y:S01]  /*3a60*/  HMMA.16816.F32.BF16 R124, R108, R96, R124 ;  /* 0x000000606c7c723c */ /* 0x000fe2000004187c */
[----:B------:R-:W-:-:S05]  /*3a70*/  LOP3.LUT R16, R210, 0x3, RZ, 0xc0, !PT ;  /* 0x00000003d2107812 */ /* 0x000fca00078ec0ff */
[C---:B0-----:R-:W-:Y:S06]  /*3a80*/  HMMA.16816.F32.BF16 R112, R140.reuse, R98, R112 ;  /* 0x000000628c70723c */ /* 0x041fec0000041870 */
[----:B------:R-:W-:Y:S01]  /*3a90*/  HMMA.16816.F32.BF16 R144, R140, R134, R144 ;  /* 0x000000868c90723c */ /* 0x000fe20000041890 */
[----:B------:R-:W-:-:S05]  /*3aa0*/  IMAD.SHL.U32 R16, R16, 0x2, RZ ;  /* 0x0000000210107824 */ /* 0x000fca00078e00ff */
[----:B----4-:R-:W-:Y:S01]  /*3ab0*/  HMMA.16816.F32.BF16 R136, R8, R134, R136 ;  /* 0x000000860888723c */ /* 0x010fe20000041888 */
[----:B------:R-:W-:-:S05]  /*3ac0*/  LEA.HI R16, R205, R16, RZ, 0x1e ;  /* 0x00000010cd107211 */ /* 0x000fca00078ff0ff */
[----:B------:R-:W-:Y:S01]  /*3ad0*/  HMMA.16816.F32.BF16 R124, R8, R98, R124 ;  /* 0x00000062087c723c */ /* 0x000fe2000004187c */
[----:B------:R-:W-:-:S04]  /*3ae0*/  VIADD R16, R16, UR4 ;  /* 0x0000000410107c36 */ /* 0x000fc80008000000 */
[----:B------:R-:W-:Y:S02]  /*3af0*/  VIADD R17, R16, 0x40 ;  /* 0x0000004010117836 */ /* 0x000fe40000000000 */
[----:B------:R-:W-:-:S03]  /*3b00*/  FMUL R94, R112, UR13 ;  /* 0x0000000d705e7c20 */ /* 0x000fc60008400000 */
[-C--:B------:R-:W-:Y:S02]  /*3b10*/  ISETP.GE.AND P6, PT, R4, R17.reuse, PT ;  /* 0x000000110400720c */ /* 0x080fe40003fc6270 */
[----:B------:R-:W-:Y:S01]  /*3b20*/  FMUL R9, R144, UR13 ;  /* 0x0000000d90097c20 */ /* 0x000fe20008400000 */
[----:B------:R-:W-:Y:S01]  /*3b30*/  FMUL R10, R146, UR13 ;  /* 0x0000000d920a7c20 */ /* 0x000fe20008400000 */
[-C--:B------:R-:W-:Y:S01]  /*3b40*/  ISETP.GE.AND P5, PT, R5, R17.reuse, PT ;  /* 0x000000110500720c */ /* 0x080fe20003fa6270 */
[----:B------:R-:W-:Y:S01]  /*3b50*/  FMUL R92, R113, UR13 ;  /* 0x0000000d715c7c20 */ /* 0x000fe20008400000 */
[-C--:B------:R-:W-:Y:S01]  /*3b60*/  ISETP.GE.AND P2, PT, R6, R17.reuse, PT ;  /* 0x000000110600720c */ /* 0x080fe20003f46270 */
[----:B------:R-:W-:Y:S01]  /*3b70*/  FMUL R93, R114, UR13 ;  /* 0x0000000d725d7c20 */ /* 0x000fe20008400000 */
[----:B------:R-:W-:Y:S01]  /*3b80*/  ISETP.GE.AND P4, PT, R7, R17, PT ;  /* 0x000000110700720c */ /* 0x000fe20003f86270 */
[----:B------:R-:W-:Y:S01]  /*3b90*/  FMUL R11, R136, UR13 ;  /* 0x0000000d880b7c20 */ /* 0x000fe20008400000 */
[----:B------:R-:W-:Y:S01]  /*3ba0*/  FSEL R9, R9, -INF , P6 ;  /* 0xff80000009097808 */ /* 0x000fe20003000000 */
[----:B------:R-:W-:Y:S01]  /*3bb0*/  FMUL R17, R138, UR13 ;  /* 0x0000000d8a117c20 */ /* 0x000fe20008400000 */
[----:B------:R-:W-:-:S02]  /*3bc0*/  FSEL R10, R10, -INF , P5 ;  /* 0xff8000000a0a7808 */ /* 0x000fc40002800000 */
[CC--:B------:R-:W-:Y:S02]  /*3bd0*/  ISETP.GE.AND P3, PT, R4.reuse, R16.reuse, PT ;  /* 0x000000100400720c */ /* 0x0c0fe40003f66270 */
[-C--:B------:R-:W-:Y:S02]  /*3be0*/  ISETP.GT.AND P6, PT, R4, R16.reuse, PT ;  /* 0x000000100400720c */ /* 0x080fe40003fc4270 */
[----:B------:R-:W-:Y:S01]  /*3bf0*/  ISETP.GE.AND P5, PT, R5, R16, PT ;  /* 0x000000100500720c */ /* 0x000fe20003fa6270 */
[----:B------:R-:W-:Y:S01]  /*3c00*/  VIADD R8, R16, 0x41 ;  /* 0x0000004110087836 */ /* 0x000fe20000000000 */
[----:B------:R-:W-:Y:S02]  /*3c10*/  FSEL R11, R11, -INF , P2 ;  /* 0xff8000000b0b7808 */ /* 0x000fe40001000000 */
[----:B------:R-:W-:Y:S02]  /*3c20*/  FSEL R17, R17, -INF , P4 ;  /* 0xff80000011117808 */ /* 0x000fe40002000000 */
[----:B------:R-:W-:-:S02]  /*3c30*/  FSEL R94, R94, -INF , P3 ;  /* 0xff8000005e5e7808 */ /* 0x000fc40001800000 */
[----:B------:R-:W-:Y:S02]  /*3c40*/  FSEL R92, R92, -INF , P6 ;  /* 0xff8000005c5c7808 */ /* 0x000fe40003000000 */
[----:B------:R-:W-:Y:S01]  /*3c50*/  FSEL R93, R93, -INF , P5 ;  /* 0xff8000005d5d7808 */ /* 0x000fe20002800000 */
[----:B------:R-:W-:Y:S01]  /*3c60*/  FMUL R109, R115, UR13 ;  /* 0x0000000d736d7c20 */ /* 0x000fe20008400000 */
[-C--:B------:R-:W-:Y:S01]  /*3c70*/  ISETP.GT.AND P2, PT, R5, R16.reuse, PT ;  /* 0x000000100500720c */ /* 0x080fe20003f44270 */
[----:B------:R-:W-:Y:S01]  /*3c80*/  FMUL R95, R124, UR13 ;  /* 0x0000000d7c5f7c20 */ /* 0x000fe20008400000 */
[CC--:B------:R-:W-:Y:S01]  /*3c90*/  ISETP.GE.AND P4, PT, R6.reuse, R16.reuse, PT ;  /* 0x000000100600720c */ /* 0x0c0fe20003f86270 */
[----:B------:R-:W-:Y:S01]  /*3ca0*/  FMUL R96, R125, UR13 ;  /* 0x0000000d7d607c20 */ /* 0x000fe20008400000 */
[-C--:B------:R-:W-:Y:S01]  /*3cb0*/  ISETP.GT.AND P3, PT, R6, R16.reuse, PT ;  /* 0x000000100600720c */ /* 0x080fe20003f64270 */
[----:B------:R-:W-:Y:S01]  /*3cc0*/  FMUL R97, R127, UR13 ;  /* 0x0000000d7f617c20 */ /* 0x000fe20008400000 */
[----:B------:R-:W-:-:S02]  /*3cd0*/  ISETP.GE.AND P6, PT, R7, R16, PT ;  /* 0x000000100700720c */ /* 0x000fc40003fc6270 */
[----:B------:R-:W-:Y:S01]  /*3ce0*/  ISETP.GT.AND P5, PT, R7, R16, PT ;  /* 0x000000100700720c */ /* 0x000fe20003fa4270 */
[----:B------:R-:W-:Y:S01]  /*3cf0*/  FMUL R16, R126, UR13 ;  /* 0x0000000d7e107c20 */ /* 0x000fe20008400000 */
[----:B------:R-:W-:Y:S02]  /*3d00*/  FSEL R109, R109, -INF , P2 ;  /* 0xff8000006d6d7808 */ /* 0x000fe40001000000 */
[----:B------:R-:W-:Y:S02]  /*3d10*/  FSEL R95, R95, -INF , P4 ;  /* 0xff8000005f5f7808 */ /* 0x000fe40002000000 */
[----:B------:R-:W-:Y:S02]  /*3d20*/  FSEL R96, R96, -INF , P3 ;  /* 0xff80000060607808 */ /* 0x000fe40001800000 */
[----:B------:R-:W-:Y:S02]  /*3d30*/  FSEL R16, R16, -INF , P6 ;  /* 0xff80000010107808 */ /* 0x000fe40003000000 */
[----:B------:R-:W-:Y:S01]  /*3d40*/  FSEL R97, R97, -INF , P5 ;  /* 0xff80000061617808 */ /* 0x000fe20002800000 */
[----:B------:R-:W-:Y:S01]  /*3d50*/  FMUL R112, R145, UR13 ;  /* 0x0000000d91707c20 */ /* 0x000fe20008400000 */
[----:B------:R-:W-:Y:S01]  /*3d60*/  FMUL R110, R147, UR13 ;  /* 0x0000000d936e7c20 */ /* 0x000fe20008400000 */
[----:B------:R-:W-:Y:S01]  /*3d70*/  FMUL R98, R137, UR13 ;  /* 0x0000000d89627c20 */ /* 0x000fe20008400000 */
[----:B------:R-:W-:Y:S01]  /*3d80*/  FMUL R99, R139, UR13 ;  /* 0x0000000d8b637c20 */ /* 0x000fe20008400000 */
[----:B------:R-:W-:-:S02]  /*3d90*/  ISETP.GE.AND P2, PT, R4, R8, PT ;  /* 0x000000080400720c */ /* 0x000fc40003f46270 */
[-C--:B------:R-:W-:Y:S02]  /*3da0*/  ISETP.GE.AND P4, PT, R5, R8.reuse, PT ;  /* 0x000000080500720c */ /* 0x080fe40003f86270 */
[-C--:B------:R-:W-:Y:S02]  /*3db0*/  ISETP.GE.AND P3, PT, R6, R8.reuse, PT ;  /* 0x000000080600720c */ /* 0x080fe40003f66270 */
[----:B------:R-:W-:Y:S02]  /*3dc0*/  ISETP.GE.AND P6, PT, R7, R8, PT ;  /* 0x000000080700720c */ /* 0x000fe40003fc6270 */
[----:B------:R-:W-:Y:S02]  /*3dd0*/  FMNMX R114, R94, R92, !PT ;  /* 0x0000005c5e727209 */ /* 0x000fe40007800000 */
[----:B------:R-:W-:Y:S02]  /*3de0*/  FMNMX R115, R93, R109, !PT ;  /* 0x0000006d5d737209 */ /* 0x000fe40007800000 */
[----:B------:R-:W-:-:S02]  /*3df0*/  FMNMX R111, R95, R96, !PT ;  /* 0x000000605f6f7209 */ /* 0x000fc40007800000 */
[----:B------:R-:W-:Y:S02]  /*3e00*/  FMNMX R108, R16, R97, !PT ;  /* 0x00000061106c7209 */ /* 0x000fe40007800000 */
[----:B------:R-:W-:Y:S02]  /*3e10*/  FSEL R112, R112, -INF , P2 ;  /* 0xff80000070707808 */ /* 0x000fe40001000000 */
[----:B------:R-:W-:Y:S02]  /*3e20*/  FSEL R110, R110, -INF , P4 ;  /* 0xff8000006e6e7808 */ /* 0x000fe40002000000 */
[----:B------:R-:W-:Y:S02]  /*3e30*/  FSEL R98, R98, -INF , P3 ;  /* 0xff80000062627808 */ /* 0x000fe40001800000 */
[----:B------:R-:W-:Y:S02]  /*3e40*/  FSEL R99, R99, -INF , P6 ;  /* 0xff80000063637808 */ /* 0x000fe40003000000 */
[----:B------:R-:W-:-:S02]  /*3e50*/  FMNMX R114, R9, R114, !PT ;  /* 0x0000007209727209 */ /* 0x000fc40007800000 */
[----:B------:R-:W-:Y:S02]  /*3e60*/  FMNMX R115, R10, R115, !PT ;  /* 0x000000730a737209 */ /* 0x000fe40007800000 */
[----:B------:R-:W-:Y:S02]  /*3e70*/  FMNMX R111, R11, R111, !PT ;  /* 0x0000006f0b6f7209 */ /* 0x000fe40007800000 */
[----:B------:R-:W-:Y:S02]  /*3e80*/  FMNMX R108, R17, R108, !PT ;  /* 0x0000006c116c7209 */ /* 0x000fe40007800000 */
[----:B------:R-:W-:Y:S02]  /*3e90*/  FMNMX R114, R112, R114, !PT ;  /* 0x0000007270727209 */ /* 0x000fe40007800000 */
[----:B------:R-:W-:Y:S02]  /*3ea0*/  FMNMX R115, R110, R115, !PT ;  /* 0x000000736e737209 */ /* 0x000fe40007800000 */
[----:B------:R-:W-:-:S02]  /*3eb0*/  FMNMX R111, R98, R111, !PT ;  /* 0x0000006f626f7209 */ /* 0x000fc40007800000 */
[----:B------:R-:W-:Y:S01]  /*3ec0*/  FMNMX R108, R99, R108, !PT ;  /* 0x0000006c636c7209 */ /* 0x000fe20007800000 */
[----:B------:R-:W0:Y:S04]  /*3ed0*/  SHFL.BFLY PT, R116, R114, 0x2, 0x1f ;  /* 0x0c401f0072747f89 */ /* 0x000e2800000e0000 */
[----:B------:R-:W1:Y:S04]  /*3ee0*/  SHFL.BFLY PT, R117, R115, 0x2, 0x1f ;  /* 0x0c401f0073757f89 */ /* 0x000e6800000e0000 */
[----:B------:R-:W2:Y:S04]  /*3ef0*/  SHFL.BFLY PT, R113, R111, 0x2, 0x1f ;  /* 0x0c401f006f717f89 */ /* 0x000ea800000e0000 */
[----:B------:R-:W3:Y:S01]  /*3f00*/  SHFL.BFLY PT, R8, R108, 0x2, 0x1f ;  /* 0x0c401f006c087f89 */ /* 0x000ee200000e0000 */
[----:B0-----:R-:W-:-:S02]  /*3f10*/  FMNMX R116, R114, R116, !PT ;  /* 0x0000007472747209 */ /* 0x001fc40007800000 */
[----:B-1----:R-:W-:Y:S02]  /*3f20*/  FMNMX R117, R115, R117, !PT ;  /* 0x0000007573757209 */ /* 0x002fe40007800000 */
[----:B--2---:R-:W-:Y:S02]  /*3f30*/  FMNMX R113, R111, R113, !PT ;  /* 0x000000716f717209 */ /* 0x004fe40007800000 */
[----:B---3--:R-:W-:Y:S01]  /*3f40*/  FMNMX R8, R108, R8, !PT ;  /* 0x000000086c087209 */ /* 0x008fe20007800000 */
[----:B------:R-:W0:Y:S04]  /*3f50*/  SHFL.BFLY PT, R111, R117, 0x1, 0x1f ;  /* 0x0c201f00756f7f89 */ /* 0x000e2800000e0000 */
[----:B------:R-:W1:Y:S04]  /*3f60*/  SHFL.BFLY PT, R108, R116, 0x1, 0x1f ;  /* 0x0c201f00746c7f89 */ /* 0x000e6800000e0000 */
[----:B------:R-:W2:Y:S04]  /*3f70*/  SHFL.BFLY PT, R114, R113, 0x1, 0x1f ;  /* 0x0c201f0071727f89 */ /* 0x000ea800000e0000 */
[----:B------:R-:W3:Y:S01]  /*3f80*/  SHFL.BFLY PT, R115, R8, 0x1, 0x1f ;  /* 0x0c201f0008737f89 */ /* 0x000ee200000e0000 */
[----:B------:R-:W-:Y:S01]  /*3f90*/  BSSY B0, `(.L_x_1) ;  /* 0x0000009000007945 */ /* 0x000fe20003800000 */
[----:B0-----:R-:W-:-:S02]  /*3fa0*/  FMNMX R111, R117, R111, !PT ;  /* 0x0000006f756f7209 */ /* 0x001fc40007800000 */
[----:B-1----:R-:W-:Y:S02]  /*3fb0*/  FMNMX R108, R116, R108, !PT ;  /* 0x0000006c746c7209 */ /* 0x002fe40007800000 */
[----:B--2---:R-:W-:Y:S02]  /*3fc0*/  FMNMX R114, R113, R114, !PT ;  /* 0x0000007271727209 */ /* 0x004fe40007800000 */
[----:B---3--:R-:W-:Y:S01]  /*3fd0*/  FMNMX R115, R8, R115, !PT ;  /* 0x0000007308737209 */ /* 0x008fe20007800000 */
[----:B------:R-:W-:Y:S06]  /*3fe0*/  BAR.SYNC.DEFER_BLOCKING 0x0 ;  /* 0x0000000000007b1d */ /* 0x000fec0000010000 */
[----:B------:R-:W-:Y:S05]  /*3ff0*/  @P0 BRA `(.L_x_2) ;  /* 0x0000000000080947 */ /* 0x000fea0003800000 */
[----:B------:R0:W-:Y:S04]  /*4000*/  STS [R238], R108 ;  /* 0x0000006cee007388 */ /* 0x0001e80000000800 */
[----:B------:R0:W-:Y:S02]  /*4010*/  STS [R236], R111 ;  /* 0x0000006fec007388 */ /* 0x0001e40000000800 */
.L_x_2:
[----:B------:R-:W-:Y:S05]  /*4020*/  BSYNC B0 ;  /* 0x0000000000007941 */ /* 0x000fea0003800000 */
.L_x_1:
[----:B------:R-:W-:Y:S04]  /*4030*/  BSSY B0, `(.L_x_3) ;  /* 0x0000004000007945 */ /* 0x000fe80003800000 */
[----:B------:R-:W-:Y:S05]  /*4040*/  @P0 BRA `(.L_x_4) ;  /* 0x0000000000080947 */ /* 0x000fea0003800000 */
[----:B------:R1:W-:Y:S04]  /*4050*/  STS [R234], R114 ;  /* 0x00000072ea007388 */ /* 0x0003e80000000800 */
[----:B------:R1:W-:Y:S02]  /*4060*/  @!P0 STS [R232], R115 ;  /* 0x00000073e8008388 */ /* 0x0003e40000000800 */
.L_x_4:
[----:B------:R-:W-:Y:S05]  /*4070*/  BSYNC B0 ;  /* 0x0000000000007941 */ /* 0x000fea0003800000 */
.L_x_3:
[----:B------:R-:W2:Y:S01]  /*4080*/  S2R R130, SR_TID.X ;  /* 0x0000000000827919 */ /* 0x000ea20000002100 */
[----:B------:R-:W-:Y:S01]  /*4090*/  BSSY B0, `(.L_x_5) ;  /* 0x0000072000007945 */ /* 0x000fe20003800000 */
[----:B------:R-:W-:Y:S06]  /*40a0*/  BAR.SYNC.DEFER_BLOCKING 0x0 ;  /* 0x0000000000007b1d */ /* 0x000fec0000010000 */
[----:B0-----:R-:W0:Y:S01]  /*40b0*/  S2R R111, SR_TID.X ;  /* 0x00000000006f7919 */ /* 0x001e220000002100 */
[----:B--2---:R-:W-:-:S04]  /*40c0*/  LOP3.LUT R130, R130, 0xff, RZ, 0xc0, !PT ;  /* 0x000000ff82827812 */ /* 0x004fc800078ec0ff */
[----:B------:R-:W-:-:S05]  /*40d0*/  LEA R130, R130, UR8, 0x2 ;  /* 0x0000000882827c11 */ /* 0x000fca000f8e10ff */
[----:B------:R-:W2:Y:S01]  /*40e0*/  LDS R8, [R130] ;  /* 0x0000000082087984 */ /* 0x000ea20000000800 */
[----:B0-----:R-:W-:-:S04]  /*40f0*/  LOP3.LUT R111, R111, 0x1c, RZ, 0xc0, !PT ;  /* 0x0000001c6f6f7812 */ /* 0x001fc800078ec0ff */
[----:B------:R-:W-:Y:S01]  /*4100*/  LEA R111, R111, UR8, 0x3 ;  /* 0x000000086f6f7c11 */ /* 0x000fe2000f8e18ff */
[----:B--2---:R-:W0:Y:S02]  /*4110*/  SHFL.BFLY PT, R108, R8, 0x4, 0x1f ;  /* 0x0c801f00086c7f89 */ /* 0x004e2400000e0000 */
[----:B0-----:R-:W-:-:S05]  /*4120*/  FMNMX R108, R8, R108, !PT ;  /* 0x0000006c086c7209 */ /* 0x001fca0007800000 */
[----:B------:R-:W0:Y:S02]  /*4130*/  SHFL.BFLY PT, R8, R108, 0x2, 0x1f ;  /* 0x0c401f006c087f89 */ /* 0x000e2400000e0000 */
[----:B0-----:R-:W-:-:S05]  /*4140*/  FMNMX R8, R108, R8, !PT ;  /* 0x000000086c087209 */ /* 0x001fca0007800000 */
[----:B------:R-:W0:Y:S02]  /*4150*/  SHFL.BFLY PT, R108, R8, 0x1, 0x1f ;  /* 0x0c201f00086c7f89 */ /* 0x000e2400000e0000 */
[----:B0-----:R-:W-:-:S05]  /*4160*/  FMNMX R108, R8, R108, !PT ;  /* 0x0000006c086c7209 */ /* 0x001fca0007800000 */
[----:B------:R-:W-:Y:S01]  /*4170*/  @!P1 STS [R130], R108 ;  /* 0x0000006c82009388 */ /* 0x000fe20000000800 */
[----:B------:R-:W-:Y:S06]  /*4180*/  BAR.SYNC.DEFER_BLOCKING 0x0 ;  /* 0x0000000000007b1d */ /* 0x000fec0000010000 */
[----:B------:R-:W0:Y:S04]  /*4190*/  LDS R8, [R111] ;  /* 0x000000006f087984 */ /* 0x000e280000000800 */
[----:B------:R-:W2:Y:S04]  /*41a0*/  LDS R113, [R203] ;  /* 0x00000000cb717984 */ /* 0x000ea80000000800 */
[----:B------:R-:W3:Y:S01]  /*41b0*/  LDS R111, [R202] ;  /* 0x00000000ca6f7984 */ /* 0x000ee20000000800 */
[----:B0-----:R-:W-:-:S05]  /*41c0*/  FMNMX R8, R8, R12, !PT ;  /* 0x0000000c08087209 */ /* 0x001fca0007800000 */
[--C-:B------:R-:W-:Y:S01]  /*41d0*/  FADD R108, R92, -R8.reuse ;  /* 0x800000085c6c7221 */ /* 0x100fe20000000000 */
[--C-:B------:R-:W-:Y:S01]  /*41e0*/  FADD R94, R94, -R8.reuse ;  /* 0x800000085e5e7221 */ /* 0x100fe20000000000 */
[----:B------:R-:W-:Y:S02]  /*41f0*/  FADD R112, R112, -R8 ;  /* 0x8000000870707221 */ /* 0x000fe40000000000 */
[----:B------:R-:W-:Y:S01]  /*4200*/  FMUL R108, R108, 1.4426950216293334961 ;  /* 0x3fb8aa3b6c6c7820 */ /* 0x000fe20000400000 */
[----:B------:R-:W-:-:S03]  /*4210*/  FMUL R94, R94, 1.4426950216293334961 ;  /* 0x3fb8aa3b5e5e7820 */ /* 0x000fc60000400000 */
[----:B------:R0:W-:Y:S08]  /*4220*/  MUFU.EX2 R116, R108 ;  /* 0x0000006c00747308 */ /* 0x0001f00000000800 */
[----:B------:R4:W5:Y:S01]  /*4230*/  MUFU.EX2 R92, R94 ;  /* 0x0000005e005c7308 */ /* 0x0009620000000800 */
[----:B0-----:R-:W0:Y:S01]  /*4240*/  LDS R108, [R200] ;  /* 0x00000000c86c7984 */ /* 0x001e220000000800 */
[----:B----4-:R-:W-:Y:S01]  /*4250*/  FADD R94, R9, -R8 ;  /* 0x80000008095e7221 */ /* 0x010fe20000000000 */
[----:B--2---:R-:W-:-:S03]  /*4260*/  FMNMX R9, R113, R14, !PT ;  /* 0x0000000e71097209 */ /* 0x004fc60007800000 */
[----:B------:R-:W-:Y:S02]  /*4270*/  FMUL R94, R94, 1.4426950216293334961 ;  /* 0x3fb8aa3b5e5e7820 */ /* 0x000fe40000400000 */
[--C-:B------:R-:W-:Y:S01]  /*4280*/  FADD R93, R93, -R9.reuse ;  /* 0x800000095d5d7221 */ /* 0x100fe20000000000 */
[--C-:B------:R-:W-:Y:S01]  /*4290*/  FADD R109, R109, -R9.reuse ;  /* 0x800000096d6d7221 */ /* 0x100fe20000000000 */
[----:B-1----:R1:W2:Y:S01]  /*42a0*/  MUFU.EX2 R114, R94 ;  /* 0x0000005e00727308 */ /* 0x0022a20000000800 */
[----:B------:R-:W-:Y:S01]  /*42b0*/  FADD R110, R110, -R9 ;  /* 0x800000096e6e7221 */ /* 0x000fe20000000000 */
[----:B------:R-:W-:Y:S01]  /*42c0*/  FMUL R93, R93, 1.4426950216293334961 ;  /* 0x3fb8aa3b5d5d7820 */ /* 0x000fe20000400000 */
[----:B-----5:R-:W-:Y:S02]  /*42d0*/  FADD R122, R92, R116 ;  /* 0x000000745c7a7221 */ /* 0x020fe40000000000 */
[----:B------:R-:W-:-:S03]  /*42e0*/  FMUL R110, R110, 1.4426950216293334961 ;  /* 0x3fb8aa3b6e6e7820 */ /* 0x000fc60000400000 */
[----:B------:R4:W-:Y:S01]  /*42f0*/  MUFU.EX2 R115, R93 ;  /* 0x0000005d00737308 */ /* 0x0009e20000000800 */
[----:B-1----:R-:W-:-:S07]  /*4300*/  FMUL R94, R112, 1.4426950216293334961 ;  /* 0x3fb8aa3b705e7820 */ /* 0x002fce0000400000 */
[----:B------:R-:W1:Y:S01]  /*4310*/  MUFU.EX2 R94, R94 ;  /* 0x0000005e005e7308 */ /* 0x000e620000000800 */
[----:B----4-:R-:W-:Y:S01]  /*4320*/  FMUL R93, R109, 1.4426950216293334961 ;  /* 0x3fb8aa3b6d5d7820 */ /* 0x010fe20000400000 */
[----:B------:R-:W-:Y:S01]  /*4330*/  FADD R109, R10, -R9 ;  /* 0x800000090a6d7221 */ /* 0x000fe20000000000 */
[----:B---3--:R-:W-:Y:S01]  /*4340*/  FMNMX R10, R111, R15, !PT ;  /* 0x0000000f6f0a7209 */ /* 0x008fe20007800000 */
[----:B--2---:R-:W-:Y:S02]  /*4350*/  FADD R122, R114, R122 ;  /* 0x0000007a727a7221 */ /* 0x004fe40000000000 */
[----:B------:R-:W-:Y:S02]  /*4360*/  FMUL R109, R109, 1.4426950216293334961 ;  /* 0x3fb8aa3b6d6d7820 */ /* 0x000fe40000400000 */
[--C-:B------:R-:W-:Y:S01]  /*4370*/  FADD R96, R96, -R10.reuse ;  /* 0x8000000a60607221 */ /* 0x100fe20000000000 */
[----:B------:R-:W2:Y:S01]  /*4380*/  MUFU.EX2 R93, R93 ;  /* 0x0000005d005d7308 */ /* 0x000ea20000000800 */
[----:B------:R-:W-:-:S02]  /*4390*/  FADD R98, R98, -R10 ;  /* 0x8000000a62627221 */ /* 0x000fc40000000000 */
[----:B------:R-:W-:Y:S02]  /*43a0*/  FMUL R96, R96, 1.4426950216293334961 ;  /* 0x3fb8aa3b60607820 */ /* 0x000fe40000400000 */
[----:B------:R-:W-:-:S03]  /*43b0*/  FMUL R98, R98, 1.4426950216293334961 ;  /* 0x3fb8aa3b62627820 */ /* 0x000fc60000400000 */
[----:B------:R3:W4:Y:S01]  /*43c0*/  MUFU.EX2 R113, R109 ;  /* 0x0000006d00717308 */ /* 0x0007220000000800 */
[----:B-1----:R-:W-:-:S05]  /*43d0*/  FADD R122, R94, R122 ;  /* 0x0000007a5e7a7221 */ /* 0x002fca0000000000 */
[----:B------:R-:W1:Y:S02]  /*43e0*/  SHFL.BFLY PT, R121, R122, 0x2, 0x1f ;  /* 0x0c401f007a797f89 */ /* 0x000e6400000e0000 */
[----:B------:R-:W-:Y:S01]  /*43f0*/  MUFU.EX2 R96, R96 ;  /* 0x0000006000607308 */ /* 0x000fe20000000800 */
[----:B---3--:R-:W-:Y:S01]  /*4400*/  FADD R109, R95, -R10 ;  /* 0x8000000a5f6d7221 */ /* 0x008fe20000000000 */
[----:B--2---:R-:W-:-:S03]  /*4410*/  FADD R119, R115, R93 ;  /* 0x0000005d73777221 */ /* 0x004fc60000000000 */
[----:B------:R-:W-:-:S03]  /*4420*/  FMUL R109, R109, 1.4426950216293334961 ;  /* 0x3fb8aa3b6d6d7820 */ /* 0x000fc60000400000 */
[----:B------:R-:W2:Y:S01]  /*4430*/  MUFU.EX2 R95, R110 ;  /* 0x0000006e005f7308 */ /* 0x000ea20000000800 */
[----:B----4-:R-:W-:-:S07]  /*4440*/  FADD R119, R113, R119 ;  /* 0x0000007771777221 */ /* 0x010fce0000000000 */
[----:B------:R3:W4:Y:S08]  /*4450*/  MUFU.EX2 R112, R109 ;  /* 0x0000006d00707308 */ /* 0x0007300000000800 */
[----:B------:R-:W-:Y:S01]  /*4460*/  MUFU.EX2 R98, R98 ;  /* 0x0000006200627308 */ /* 0x000fe20000000800 */
[----:B---3--:R-:W-:Y:S01]  /*4470*/  FADD R109, R11, -R10 ;  /* 0x8000000a0b6d7221 */ /* 0x008fe20000000000 */
[----:B0-----:R-:W-:Y:S01]  /*4480*/  FMNMX R11, R108, R13, !PT ;  /* 0x0000000d6c0b7209 */ /* 0x001fe20007800000 */
[----:B--2---:R-:W-:Y:S01]  /*4490*/  FADD R119, R95, R119 ;  /* 0x000000775f777221 */ /* 0x004fe20000000000 */
[----:B------:R-:W-:Y:S01]  /*44a0*/  FADD R108, -R8, R12 ;  /* 0x0000000c086c7221 */ /* 0x000fe20000000100 */
[----:B------:R-:W-:Y:S01]  /*44b0*/  FMUL R109, R109, 1.4426950216293334961 ;  /* 0x3fb8aa3b6d6d7820 */ /* 0x000fe20000400000 */
[----:B------:R-:W-:Y:S01]  /*44c0*/  FADD R12, -R9, R14 ;  /* 0x0000000e090c7221 */ /* 0x000fe20000000100 */
[--C-:B------:R-:W-:Y:S01]  /*44d0*/  FADD R97, R97, -R11.reuse ;  /* 0x8000000b61617221 */ /* 0x100fe20000000000 */
[--C-:B------:R-:W-:Y:S01]  /*44e0*/  FADD R16, R16, -R11.reuse ;  /* 0x8000000b10107221 */ /* 0x100fe20000000000 */
[----:B------:R-:W0:Y:S01]  /*44f0*/  MUFU.EX2 R110, R109 ;  /* 0x0000006d006e7308 */ /* 0x000e220000000800 */
[--C-:B------:R-:W-:Y:S01]  /*4500*/  FADD R17, R17, -R11.reuse ;  /* 0x8000000b11117221 */ /* 0x100fe20000000000 */
[----:B------:R-:W-:Y:S01]  /*4510*/  FMUL R97, R97, 1.4426950216293334961 ;  /* 0x3fb8aa3b61617820 */ /* 0x000fe20000400000 */
[----:B------:R-:W-:Y:S01]  /*4520*/  FMUL R16, R16, 1.4426950216293334961 ;  /* 0x3fb8aa3b10107820 */ /* 0x000fe20000400000 */
[----:B------:R-:W-:Y:S01]  /*4530*/  FADD R99, R99, -R11 ;  /* 0x8000000b63637221 */ /* 0x000fe20000000000 */
[----:B------:R-:W-:Y:S01]  /*4540*/  FMUL R17, R17, 1.4426950216293334961 ;  /* 0x3fb8aa3b11117820 */ /* 0x000fe20000400000 */
[----:B------:R-:W2:Y:S01]  /*4550*/  SHFL.BFLY PT, R120, R119, 0x2, 0x1f ;  /* 0x0c401f0077787f89 */ /* 0x000ea200000e0000 */
[----:B-1----:R-:W-:Y:S01]  /*4560*/  FADD R14, R122, R121 ;  /* 0x000000797a0e7221 */ /* 0x002fe20000000000 */
[----:B------:R4:W-:Y:S01]  /*4570*/  MUFU.EX2 R111, R16 ;  /* 0x00000010006f7308 */ /* 0x0009e20000000800 */
[----:B------:R-:W-:Y:S01]  /*4580*/  FMUL R99, R99, 1.4426950216293334961 ;  /* 0x3fb8aa3b63637820 */ /* 0x000fe20000400000 */
[----:B------:R-:W-:Y:S01]  /*4590*/  FADD R121, -R10, R15 ;  /* 0x0000000f0a797221 */ /* 0x000fe20000000100 */
[----:B------:R-:W-:Y:S01]  /*45a0*/  FMUL R108, R108, 1.4426950216293334961 ;  /* 0x3fb8aa3b6c6c7820 */ /* 0x000fe20000400000 */
[----:B------:R-:W1:Y:S01]  /*45b0*/  SHFL.BFLY PT, R15, R14, 0x1, 0x1f ;  /* 0x0c201f000e0f7f89 */ /* 0x000e6200000e0000 */
[----:B------:R-:W-:Y:S01]  /*45c0*/  FMUL R12, R12, 1.4426950216293334961 ;  /* 0x3fb8aa3b0c0c7820 */ /* 0x000fe20000400000 */
[----:B------:R-:W-:-:S02]  /*45d0*/  FMUL R121, R121, 1.4426950216293334961 ;  /* 0x3fb8aa3b79797820 */ /* 0x000fc40000400000 */
[----:B------:R-:W3:Y:S01]  /*45e0*/  MUFU.EX2 R97, R97 ;  /* 0x0000006100617308 */ /* 0x000ee20000000800 */
[----:B----4-:R-:W-:-:S04]  /*45f0*/  FADD R16, R112, R96 ;  /* 0x0000006070107221 */ /* 0x010fc80000000000 */
[----:B0-----:R-:W-:-:S03]  /*4600*/  FADD R16, R110, R16 ;  /* 0x000000106e107221 */ /* 0x001fc60000000000 */
[----:B------:R3:W0:Y:S01]  /*4610*/  MUFU.EX2 R109, R17 ;  /* 0x00000011006d7308 */ /* 0x0006220000000800 */
[----:B------:R-:W-:-:S05]  /*4620*/  FADD R16, R98, R16 ;  /* 0x0000001062107221 */ /* 0x000fca0000000000 */
[----:B------:R-:W4:Y:S01]  /*4630*/  SHFL.BFLY PT, R117, R16, 0x2, 0x1f ;  /* 0x0c401f0010757f89 */ /* 0x000f2200000e0000 */
[----:B--2---:R-:W-:Y:S01]  /*4640*/  FADD R120, R119, R120 ;  /* 0x0000007877787221 */ /* 0x004fe20000000000 */
[----:B------:R-:W2:Y:S01]  /*4650*/  MUFU.EX2 R99, R99 ;  /* 0x0000006300637308 */ /* 0x000ea20000000800 */
[----:B---3--:R-:W-:-:S03]  /*4660*/  FADD R17, R111, R97 ;  /* 0x000000616f117221 */ /* 0x008fc60000000000 */
[----:B------:R-:W3:Y:S01]  /*4670*/  SHFL.BFLY PT, R119, R120, 0x1, 0x1f ;  /* 0x0c201f0078777f89 */ /* 0x000ee200000e0000 */
[----:B-1----:R-:W-:-:S03]  /*4680*/  FADD R15, R14, R15 ;  /* 0x0000000f0e0f7221 */ /* 0x002fc60000000000 */
[----:B------:R-:W1:Y:S01]  /*4690*/  MUFU.EX2 R108, R108 ;  /* 0x0000006c006c7308 */ /* 0x000e620000000800 */
[----:B0-----:R-:W-:-:S07]  /*46a0*/  FADD R17, R109, R17 ;  /* 0x000000116d117221 */ /* 0x001fce0000000000 */
[----:B------:R-:W0:Y:S01]  /*46b0*/  MUFU.EX2 R12, R12 ;  /* 0x0000000c000c7308 */ /* 0x000e220000000800 */
[----:B--2---:R-:W-:-:S05]  /*46c0*/  FADD R17, R99, R17 ;  /* 0x0000001163117221 */ /* 0x004fca0000000000 */
[----:B------:R-:W2:Y:S01]  /*46d0*/  SHFL.BFLY PT, R118, R17, 0x2, 0x1f ;  /* 0x0c401f0011767f89 */ /* 0x000ea200000e0000 */
[----:B----4-:R-:W-:Y:S01]  /*46e0*/  FADD R117, R16, R117 ;  /* 0x0000007510757221 */ /* 0x010fe20000000000 */
[----:B------:R-:W-:-:S04]  /*46f0*/  FADD R16, -R11, R13 ;  /* 0x0000000d0b107221 */ /* 0x000fc80000000100 */
[----:B------:R-:W-:Y:S01]  /*4700*/  FMUL R16, R16, 1.4426950216293334961 ;  /* 0x3fb8aa3b10107820 */ /* 0x000fe20000400000 */
[----:B------:R4:W0:Y:S01]  /*4710*/  SHFL.BFLY PT, R13, R117, 0x1, 0x1f ;  /* 0x0c201f00750d7f89 */ /* 0x00082200000e0000 */
[----:B---3--:R-:W-:-:S04]  /*4720*/  FADD R119, R120, R119 ;  /* 0x0000007778777221 */ /* 0x008fc80000000000 */
[----:B------:R-:W3:Y:S01]  /*4730*/  MUFU.EX2 R16, R16 ;  /* 0x0000001000107308 */ /* 0x000ee20000000800 */
[----:B--2---:R-:W-:-:S07]  /*4740*/  FADD R118, R17, R118 ;  /* 0x0000007611767221 */ /* 0x004fce0000000000 */
[----:B------:R2:W0:Y:S02]  /*4750*/  MUFU.EX2 R17, R121 ;  /* 0x0000007900117308 */ /* 0x0004240000000800 */
[----:B--2---:R4:W2:Y:S01]  /*4760*/  SHFL.BFLY PT, R121, R118, 0x1, 0x1f ;  /* 0x0c201f0076797f89 */ /* 0x0048a200000e0000 */
[----:B------:R-:W-:Y:S06]  /*4770*/  BAR.SYNC.DEFER_BLOCKING 0x0 ;  /* 0x0000000000007b1d */ /* 0x000fec0000010000 */
[----:B-1-3--:R-:W-:Y:S05]  /*4780*/  @P0 BRA `(.L_x_6) ;  /* 0x0000000000080947 */ /* 0x00afea0003800000 */
[----:B------:R1:W-:Y:S04]  /*4790*/  STS [R238], R15 ;  /* 0x0000000fee007388 */ /* 0x0003e80000000800 */
[----:B------:R1:W-:Y:S02]  /*47a0*/  STS [R236], R119 ;  /* 0x00000077ec007388 */ /* 0x0003e40000000800 */
.L_x_6:
[----:B------:R-:W-:Y:S05]  /*47b0*/  BSYNC B0 ;  /* 0x0000000000007941 */ /* 0x000fea0003800000 */
.L_x_5:
[----:B------:R-:W-:Y:S01]  /*47c0*/  BSSY B0, `(.L_x_7) ;  /* 0x0000006000007945 */ /* 0x000fe20003800000 */
[----:B0-----:R-:W-:Y:S01]  /*47d0*/  FADD R13, R117, R13 ;  /* 0x0000000d750d7221 */ /* 0x001fe20000000000 */
[----:B--2---:R-:W-:Y:S02]  /*47e0*/  FADD R121, R118, R121 ;  /* 0x0000007976797221 */ /* 0x004fe40000000000 */
[----:B------:R-:W-:Y:S05]  /*47f0*/  @P0 BRA `(.L_x_8) ;  /* 0x0000000000080947 */ /* 0x000fea0003800000 */
[----:B------:R0:W-:Y:S04]  /*4800*/  STS [R234], R13 ;  /* 0x0000000dea007388 */ /* 0x0001e80000000800 */
[----:B------:R0:W-:Y:S02]  /*4810*/  @!P0 STS [R232], R121 ;  /* 0x00000079e8008388 */ /* 0x0001e40000000800 */
.L_x_8:
[----:B------:R-:W-:Y:S05]  /*4820*/  BSYNC B0 ;  /* 0x0000000000007941 */ /* 0x000fea0003800000 */
.L_x_7:
[----:B------:R-:W-:Y:S06]  /*4830*/  BAR.SYNC.DEFER_BLOCKING 0x0 ;  /* 0x0000000000007b1d */ /* 0x000fec0000010000 */
[----:B------:R-:W2:Y:S04]  /*4840*/  LDL.64 R124, [R1+0x208] ;  /* 0x00020800017c7983 */ /* 0x000ea80000100a00 */
[----:B0-----:R-:W3:Y:S04]  /*4850*/  LDL.64 R120, [R1+0x1f0] ;  /* 0x0001f00001787983 */ /* 0x001ee80000100a00 */
[----:B-1--4-:R-:W4:Y:S04]  /*4860*/  LDL.64 R118, [R1+0x200] ;  /* 0x0002000001767983 */ /* 0x012f280000100a00 */
[----:B------:R-:W5:Y:S04]  /*4870*/  LDL.64 R146, [R1+0x1e8] ;  /* 0x0001e80001927983 */ /* 0x000f680000100a00 */
[----:B------:R-:W0:Y:S04]  /*4880*/  LDS R13, [R130] ;  /* 0x00000000820d7984 */ /* 0x000e280000000800 */
[----:B------:R-:W5:Y:S04]  /*4890*/  LDL.64 R122, [R1+0x1f8] ;  /* 0x0001f800017a7983 */ /* 0x000f680000100a00 */
        /* <DEDUP_REMOVED lines=8> */
[----:B0-----:R-:W0:Y:S04]  /*4920*/  SHFL.BFLY PT, R14, R13, 0x4, 0x1f ;  /* 0x0c801f000d0e7f89 */ /* 0x001e2800000e0000 */
[----:B------:R-:W5:Y:S04]  /*4930*/  LDL.64 R126, [R1+0x1c0] ;  /* 0x0001c000017e7983 */ /* 0x000f680000100a00 */
[----:B------:R-:W5:Y:S04]  /*4940*/  LDL.64 R136, [R1+0x1b8] ;  /* 0x0001b80001887983 */ /* 0x000f680000100a00 */
[----:B------:R-:W5:Y:S04]  /*4950*/  LDL.64 R192, [R1+0x178] ;  /* 0x0001780001c07983 */ /* 0x000f680000100a00 */
[----:B------:R-:W5:Y:S04]  /*4960*/  LDL.64 R194, [R1+0x190] ;  /* 0x0001900001c27983 */ /* 0x000f680000100a00 */
[----:B------:R-:W5:Y:S01]  /*4970*/  LDL.64 R190, [R1+0x148] ;  /* 0x0001480001be7983 */ /* 0x000f620000100a00 */
[----:B0-----:R-:W-:-:S03]  /*4980*/  FADD R14, R13, R14 ;  /* 0x0000000e0d0e7221 */ /* 0x001fc60000000000 */
[----:B------:R-:W5:Y:S04]  /*4990*/  LDL.64 R196, [R1+0x160] ;  /* 0x0001600001c47983 */ /* 0x000f680000100a00 */
[----:B------:R-:W0:Y:S04]  /*49a0*/  SHFL.BFLY PT, R13, R14, 0x2, 0x1f ;  /* 0x0c401f000e0d7f89 */ /* 0x000e2800000e0000 */
        /* <DEDUP_REMOVED lines=10> */
[----:B------:R-:W5:Y:S01]  /*4a50*/  LDL.64 R244, [R1+0x68] ;  /* 0x0000680001f47983 */ /* 0x000f620000100a00 */
[----:B0-----:R-:W-:-:S05]  /*4a60*/  FADD R13, R13, R14 ;  /* 0x0000000e0d0d7221 */ /* 0x001fca0000000000 */
[----:B------:R0:W-:Y:S04]  /*4a70*/  @!P1 STS [R130], R13 ;  /* 0x0000000d82009388 */ /* 0x0001e80000000800 */
[----:B0-----:R-:W5:Y:S01]  /*4a80*/  LDL.64 R130, [R1+0x1a0] ;  /* 0x0001a00001827983 */ /* 0x001f620000100a00 */
[C---:B--2---:R-:W-:Y:S01]  /*4a90*/  IMAD.WIDE R124, R0.reuse, 0x2, R124 ;  /* 0x00000002007c7825 */ /* 0x044fe200078e027c */
[----:B------:R-:W-:Y:S03]  /*4aa0*/  BAR.SYNC.DEFER_BLOCKING 0x0 ;  /* 0x0000000000007b1d */ /* 0x000fe60000010000 */
[----:B---3--:R-:W-:-:S04]  /*4ab0*/  IMAD.WIDE R120, R0, 0x2, R120 ;  /* 0x0000000200787825 */ /* 0x008fc800078e0278 */
[----:B----4-:R-:W-:-:S04]  /*4ac0*/  IMAD.WIDE R118, R0, 0x2, R118 ;  /* 0x0000000200767825 */ /* 0x010fc800078e0276 */
[C---:B-----5:R-:W-:Y:S02]  /*4ad0*/  IMAD.WIDE R14, R0.reuse, 0x2, R146 ;  /* 0x00000002000e7825 */ /* 0x060fe400078e0292 */
[----:B------:R-:W2:Y:S02]  /*4ae0*/  LDL.64 R146, [R1+0x168] ;  /* 0x0001680001927983 */ /* 0x000ea40000100a00 */
[C---:B------:R-:W-:Y:S02]  /*4af0*/  IMAD.WIDE R122, R0.reuse, 0x2, R122 ;  /* 0x00000002007a7825 */ /* 0x040fe400078e027a */
[----:B------:R0:W3:Y:S04]  /*4b00*/  LDG.E.U16 R117, desc[UR10][R124.64] ;  /* 0x0000000a7c757981 */ /* 0x0000e8000c1e1500 */
[----:B------:R-:W4:Y:S01]  /*4b10*/  LDG.E.U16 R120, desc[UR10][R120.64] ;  /* 0x0000000a78787981 */ /* 0x000f22000c1e1500 */
[----:B------:R-:W-:-:S03]  /*4b20*/  IMAD.WIDE R134, R0, 0x2, R132 ;  /* 0x0000000200867825 */ /* 0x000fc600078e0284 */
[----:B------:R-:W5:Y:S01]  /*4b30*/  LDG.E.U16 R118, desc[UR10][R118.64] ;  /* 0x0000000a76767981 */ /* 0x000f62000c1e1500 */
[----:B0-----:R-:W-:-:S03]  /*4b40*/  IMAD.WIDE R124, R0, 0x2, R138 ;  /* 0x00000002007c7825 */ /* 0x001fc600078e028a */
[----:B------:R-:W3:Y:S04]  /*4b50*/  LDL.64 R132, [R1+0x1a8] ;  /* 0x0001a80001847983 */ /* 0x000ee80000100a00 */
[----:B------:R0:W5:Y:S01]  /*4b60*/  LDG.E.U16 R121, desc[UR10][R14.64] ;  /* 0x0000000a0e797981 */ /* 0x000162000c1e1500 */
[----:B------:R-:W-:-:S03]  /*4b70*/  IMAD.WIDE R128, R0, 0x2, R128 ;  /* 0x0000000200807825 */ /* 0x000fc600078e0280 */
[----:B------:R1:W5:Y:S04]  /*4b80*/  LDG.E.U16 R119, desc[UR10][R122.64] ;  /* 0x0000000a7a777981 */ /* 0x000368000c1e1500 */
[----:B------:R-:W5:Y:S01]  /*4b90*/  LDG.E.U16 R124, desc[UR10][R124.64] ;  /* 0x0000000a7c7c7981 */ /* 0x000f62000c1e1500 */
[----:B0-----:R-:W-:-:S03]  /*4ba0*/  IMAD.WIDE R14, R0, 0x2, R144 ;  /* 0x00000002000e7825 */ /* 0x001fc600078e0290 */
[----:B------:R-:W4:Y:S01]  /*4bb0*/  LDL.64 R138, [R1+0x170] ;  /* 0x00017000018a7983 */ /* 0x000f220000100a00 */
[----:B-1----:R-:W-:-:S03]  /*4bc0*/  IMAD.WIDE R122, R0, 0x2, R140 ;  /* 0x00000002007a7825 */ /* 0x002fc600078e028c */
[----:B------:R-:W5:Y:S04]  /*4bd0*/  LDL.64 R140, [R1+0x188] ;  /* 0x00018800018c7983 */ /* 0x000f680000100a00 */
[----:B------:R0:W5:Y:S04]  /*4be0*/  LDG.E.U16 R125, desc[UR10][R14.64] ;  /* 0x0000000a0e7d7981 */ /* 0x000168000c1e1500 */
[----:B------:R-:W5:Y:S04]  /*4bf0*/  LDG.E.U16 R122, desc[UR10][R122.64] ;  /* 0x0000000a7a7a7981 */ /* 0x000f68000c1e1500 */
[----:B------:R-:W5:Y:S01]  /*4c00*/  LDL.64 R144, [R1+0x158] ;  /* 0x0001580001907983 */ /* 0x000f620000100a00 */
[----:B0-----:R-:W-:-:S03]  /*4c10*/  IMAD.WIDE R14, R0, 0x2, R186 ;  /* 0x00000002000e7825 */ /* 0x001fc600078e02ba */
[----:B------:R-:W5:Y:S04]  /*4c20*/  LDL.64 R186, [R1+0x140] ;  /* 0x0001400001ba7983 */ /* 0x000f680000100a00 */
[----:B------:R0:W5:Y:S01]  /*4c30*/  LDG.E.U16 R123, desc[UR10][R128.64] ;  /* 0x0000000a807b7981 */ /* 0x000162000c1e1500 */
[----:B------:R-:W-:-:S03]  /*4c40*/  IMAD.WIDE R126, R0, 0x2, R126 ;  /* 0x00000002007e7825 */ /* 0x000fc600078e027e */
[----:B------:R-:W5:Y:S01]  /*4c50*/  LDG.E.U16 R134, desc[UR10][R134.64] ;  /* 0x0000000a86867981 */ /* 0x000f62000c1e1500 */
[----:B------:R-:W-:-:S03]  /*4c60*/  IMAD.WIDE R136, R0, 0x2, R136 ;  /* 0x0000000200887825 */ /* 0x000fc600078e0288 */
[----:B------:R-:W5:Y:S01]  /*4c70*/  LDG.E.U16 R126, desc[UR10][R126.64] ;  /* 0x0000000a7e7e7981 */ /* 0x000f62000c1e1500 */
[----:B0-----:R-:W-:-:S03]  /*4c80*/  IMAD.WIDE R128, R0, 0x2, R142 ;  /* 0x0000000200807825 */ /* 0x001fc600078e028e */
[----:B------:R-:W5:Y:S04]  /*4c90*/  LDL.64 R142, [R1+0x150] ;  /* 0x00015000018e7983 */ /* 0x000f680000100a00 */
[----:B------:R-:W5:Y:S04]  /*4ca0*/  LDG.E.U16 R128, desc[UR10][R128.64] ;  /* 0x0000000a80807981 */ /* 0x000f68000c1e1500 */
[----:B------:R-:W5:Y:S01]  /*4cb0*/  LDG.E.U16 R127, desc[UR10][R136.64] ;  /* 0x0000000a887f7981 */ /* 0x000f62000c1e1500 */
[----:B------:R-:W-:-:S06]  /*4cc0*/  IMAD.WIDE R130, R0, 0x2, R130 ;  /* 0x0000000200827825 */ /* 0x000fcc00078e0282 */
[----:B------:R-:W5:Y:S04]  /*4cd0*/  LDG.E.U16 R130, desc[UR10][R130.64] ;  /* 0x0000000a82827981 */ /* 0x000f68000c1e1500 */
[----:B------:R0:W5:Y:S02]  /*4ce0*/  LDG.E.U16 R131, desc[UR10][R14.64] ;  /* 0x0000000a0e837981 */ /* 0x000164000c1e1500 */
[C---:B0-----:R-:W-:Y:S02]  /*4cf0*/  IMAD.WIDE R14, R0.reuse, 0x2, R188 ;  /* 0x00000002000e7825 */ /* 0x041fe400078e02bc */
[----:B------:R-:W5:Y:S02]  /*4d00*/  LDL.64 R188, [R1+0x138] ;  /* 0x0001380001bc7983 */ /* 0x000f640000100a00 */
[----:B------:R-:W-:-:S02]  /*4d10*/  IMAD.WIDE R136, R0, 0x2, R192 ;  /* 0x0000000200887825 */ /* 0x000fc400078e02c0 */
[----:B------:R-:W5:Y:S04]  /*4d20*/  LDL.64 R192, [R1+0x130] ;  /* 0x0001300001c07983 */ /* 0x000f680000100a00 */
[----:B------:R0:W5:Y:S04]  /*4d30*/  LDG.E.U16 R135, desc[UR10][R14.64] ;  /* 0x0000000a0e877981 */ /* 0x000168000c1e1500 */
[----:B------:R-:W5:Y:S01]  /*4d40*/  LDG.E.U16 R136, desc[UR10][R136.64] ;  /* 0x0000000a88887981 */ /* 0x000f62000c1e1500 */
[----:B0-----:R-:W-:-:S03]  /*4d50*/  IMAD.WIDE R14, R0, 0x2, R190 ;  /* 0x00000002000e7825 */ /* 0x001fc600078e02be */
[----:B------:R-:W5:Y:S01]  /*4d60*/  LDL.64 R190, [R1+0xf0] ;  /* 0x0000f00001be7983 */ /* 0x000f620000100a00 */
[----:B--2---:R-:W-:-:S04]  /*4d70*/  IMAD.WIDE R146, R0, 0x2, R146 ;  /* 0x0000000200927825 */ /* 0x004fc800078e0292 */
[----:B---3--:R-:W-:-:S05]  /*4d80*/  IMAD.WIDE R132, R0, 0x2, R132 ;  /* 0x0000000200847825 */ /* 0x008fca00078e0284 */
[----:B------:R0:W2:Y:S01]  /*4d90*/  LDG.E.U16 R129, desc[UR10][R132.64] ;  /* 0x0000000a84817981 */ /* 0x0000a2000c1e1500 */
[----:B----4-:R-:W-:-:S04]  /*4da0*/  IMAD.WIDE R138, R0, 0x2, R138 ;  /* 0x00000002008a7825 */ /* 0x010fc800078e028a */
[C---:B0-----:R-:W-:Y:S02]  /*4db0*/  IMAD.WIDE R132, R0.reuse, 0x2, R194 ;  /* 0x0000000200847825 */ /* 0x041fe400078e02c2 */
[----:B------:R-:W3:Y:S02]  /*4dc0*/  LDL.64 R194, [R1+0x120] ;  /* 0x0001200001c27983 */ /* 0x000ee40000100a00 */
[C---:B-----5:R-:W-:Y:S02]  /*4dd0*/  IMAD.WIDE R140, R0.reuse, 0x2, R140 ;  /* 0x00000002008c7825 */ /* 0x060fe400078e028c */
[----:B------:R-:W4:Y:S04]  /*4de0*/  LDG.E.U16 R138, desc[UR10][R138.64] ;  /* 0x0000000a8a8a7981 */ /* 0x000f28000c1e1500 */
[----:B------:R-:W5:Y:S04]  /*4df0*/  LDG.E.U16 R132, desc[UR10][R132.64] ;  /* 0x0000000a84847981 */ /* 0x000f68000c1e1500 */
[----:B------:R-:W2:Y:S01]  /*4e00*/  LDG.E.U16 R139, desc[UR10][R146.64] ;  /* 0x0000000a928b7981 */ /* 0x000ea2000c1e1500 */
[----:B------:R-:W-:-:S03]  /*4e10*/  IMAD.WIDE R144, R0, 0x2, R144 ;  /* 0x0000000200907825 */ /* 0x000fc600078e0290 */
[----:B------:R0:W2:Y:S01]  /*4e20*/  LDG.E.U16 R133, desc[UR10][R140.64] ;  /* 0x0000000a8c857981 */ /* 0x0000a2000c1e1500 */
[----:B------:R-:W-:-:S04]  /*4e30*/  IMAD.WIDE R142, R0, 0x2, R142 ;  /* 0x00000002008e7825 */ /* 0x000fc800078e028e */
[C---:B0-----:R-:W-:Y:S02]  /*4e40*/  IMAD.WIDE R140, R0.reuse, 0x2, R196 ;  /* 0x00000002008c7825 */ /* 0x041fe400078e02c4 */
[----:B------:R-:W2:Y:S04]  /*4e50*/  LDG.E.U16 R142, desc[UR10][R142.64] ;  /* 0x0000000a8e8e7981 */ /* 0x000ea8000c1e1500 */
[----:B------:R-:W4:Y:S04]  /*4e60*/  LDL.64 R196, [R1+0x110] ;  /* 0x0001100001c47983 */ /* 0x000f280000100a00 */
[----:B------:R-:W2:Y:S04]  /*4e70*/  LDG.E.U16 R140, desc[UR10][R140.64] ;  /* 0x0000000a8c8c7981 */ /* 0x000ea8000c1e1500 */
[----:B------:R0:W2:Y:S04]  /*4e80*/  LDG.E.U16 R143, desc[UR10][R14.64] ;  /* 0x0000000a0e8f7981 */ /* 0x0000a8000c1e1500 */
[----:B------:R1:W2:Y:S01]  /*4e90*/  LDG.E.U16 R141, desc[UR10][R144.64] ;  /* 0x0000000a908d7981 */ /* 0x0002a2000c1e1500 */
[----:B0-----:R-:W-:-:S03]  /*4ea0*/  IMAD.WIDE R14, R0, 0x2, R204 ;  /* 0x00000002000e7825 */ /* 0x001fc600078e02cc */
[----:B------:R-:W5:Y:S01]  /*4eb0*/  LDL.64 R204, [R1+0xc8] ;  /* 0x0000c80001cc7983 */ /* 0x000f620000100a00 */
[----:B-1----:R-:W-:-:S03]  /*4ec0*/  IMAD.WIDE R144, R0, 0x2, R186 ;  /* 0x0000000200907825 */ /* 0x002fc600078e02ba */
[----:B------:R-:W2:Y:S04]  /*4ed0*/  LDL.64 R186, [R1+0x108] ;  /* 0x0001080001ba7983 */ /* 0x000ea80000100a00 */
[----:B------:R-:W5:Y:S01]  /*4ee0*/  LDG.E.U16 R144, desc[UR10][R144.64] ;  /* 0x0000000a90907981 */ /* 0x000f62000c1e1500 */
[----:B------:R-:W-:-:S03]  /*4ef0*/  IMAD.WIDE R146, R0, 0x2, R188 ;  /* 0x0000000200927825 */ /* 0x000fc600078e02bc */
[----:B------:R-:W5:Y:S01]  /*4f00*/  LDL.64 R188, [R1+0x100] ;  /* 0x0001000001bc7983 */ /* 0x000f620000100a00 */
[----:B------:R-:W-:-:S03]  /*4f10*/  IMAD.WIDE R192, R0, 0x2, R192 ;  /* 0x0000000200c07825 */ /* 0x000fc600078e02c0 */
[----:B------:R-:W5:Y:S04]  /*4f20*/  LDG.E.U16 R145, desc[UR10][R146.64] ;  /* 0x0000000a92917981 */ /* 0x000f68000c1e1500 */
[----:B------:R-:W5:Y:S04]  /*4f30*/  LDG.E.U16 R192, desc[UR10][R192.64] ;  /* 0x0000000ac0c07981 */ /* 0x000f68000c1e1500 */
[----:B------:R0:W5:Y:S01]  /*4f40*/  LDG.E.U16 R193, desc[UR10][R14.64] ;  /* 0x0000000a0ec17981 */ /* 0x000162000c1e1500 */
[----:B------:R-:W-:-:S06]  /*4f50*/  IMAD.WIDE R190, R0, 0x2, R190 ;  /* 0x0000000200be7825 */ /* 0x000fcc00078e02be */
[----:B------:R-:W5:Y:S01]  /*4f60*/  LDG.E.U16 R190, desc[UR10][R190.64] ;  /* 0x0000000abebe7981 */ /* 0x000f62000c1e1500 */
[----:B0-----:R-:W-:-:S03]  /*4f70*/  IMAD.WIDE R14, R0, 0x2, R210 ;  /* 0x00000002000e7825 */ /* 0x001fc600078e02d2 */
[----:B------:R-:W5:Y:S01]  /*4f80*/  LDL.64 R210, [R1+0xa8] ;  /* 0x0000a80001d27983 */ /* 0x000f620000100a00 */
[----:B---3--:R-:W-:-:S06]  /*4f90*/  IMAD.WIDE R194, R0, 0x2, R194 ;  /* 0x0000000200c27825 */ /* 0x008fcc00078e02c2 */
[----:B------:R-:W3:Y:S04]  /*4fa0*/  LDG.E.U16 R194, desc[UR10][R194.64] ;  /* 0x0000000ac2c27981 */ /* 0x000ee8000c1e1500 */
[----:B------:R0:W3:Y:S02]  /*4fb0*/  LDG.E.U16 R195, desc[UR10][R14.64] ;  /* 0x0000000a0ec37981 */ /* 0x0000e4000c1e1500 */
[C---:B0-----:R-:W-:Y:S02]  /*4fc0*/  IMAD.WIDE R14, R0.reuse, 0x2, R240 ;  /* 0x00000002000e7825 */ /* 0x041fe400078e02f0 */
[----:B------:R-:W3:Y:S04]  /*4fd0*/  LDL.64 R240, [R1+0x30] ;  /* 0x0000300001f07983 */ /* 0x000ee80000100a00 */
[----:B------:R0:W3:Y:S01]  /*4fe0*/  LDG.E.U16 R191, desc[UR10][R14.64] ;  /* 0x0000000a0ebf7981 */ /* 0x0000e2000c1e1500 */
[----:B----4-:R-:W-:-:S04]  /*4ff0*/  IMAD.WIDE R146, R0, 0x2, R196 ;  /* 0x0000000200927825 */ /* 0x010fc800078e02c4 */
[C---:B0-----:R-:W-:Y:S01]  /*5000*/  IMAD.WIDE R14, R0.reuse, 0x2, R222 ;  /* 0x00000002000e7825 */ /* 0x041fe200078e02de */
[----:B------:R0:W4:Y:S04]  /*5010*/  LDG.E.U16 R196, desc[UR10][R146.64] ;  /* 0x0000000a92c47981 */ /* 0x000128000c1e1500 */
[----:B------:R-:W4:Y:S01]  /*5020*/  LDL.64 R222, [R1+0x88] ;  /* 0x0000880001de7983 */ /* 0x000f220000100a00 */
[----:B0-----:R-:W-:-:S03]  /*5030*/  IMAD.WIDE R146, R0, 0x2, R218 ;  /* 0x0000000200927825 */ /* 0x001fc600078e02da */
[----:B------:R-:W3:Y:S01]  /*5040*/  LDL.64 R218, [R1+0x70] ;  /* 0x0000700001da7983 */ /* 0x000ee20000100a00 */
[----:B--2---:R-:W-:-:S05]  /*5050*/  IMAD.WIDE R186, R0, 0x2, R186 ;  /* 0x0000000200ba7825 */ /* 0x004fca00078e02ba */
[----:B------:R0:W2:Y:S02]  /*5060*/  LDG.E.U16 R197, desc[UR10][R186.64] ;  /* 0x0000000abac57981 */ /* 0x0000a4000c1e1500 */
[C---:B0-----:R-:W-:Y:S02]  /*5070*/  IMAD.WIDE R186, R0.reuse, 0x2, R214 ;  /* 0x0000000200ba7825 */ /* 0x041fe400078e02d6 */
[----:B------:R-:W4:Y:S02]  /*5080*/  LDL.64 R214, [R1+0x50] ;  /* 0x0000500001d67983 */ /* 0x000f240000100a00 */
[----:B-----5:R-:W-:-:S05]  /*5090*/  IMAD.WIDE R188, R0, 0x2, R188 ;  /* 0x0000000200bc7825 */ /* 0x020fca00078e02bc */
[----:B------:R0:W5:Y:S02]  /*50a0*/  LDG.E.U16 R201, desc[UR10][R188.64] ;  /* 0x0000000abcc97981 */ /* 0x000164000c1e1500 */
[C---:B0-----:R-:W-:Y:S02]  /*50b0*/  IMAD.WIDE R188, R0.reuse, 0x2, R204 ;  /* 0x0000000200bc7825 */ /* 0x041fe400078e02cc */
[----:B------:R0:W5:Y:S04]  /*50c0*/  LDG.E.U16 R204, desc[UR10][R146.64] ;  /* 0x0000000a92cc7981 */ /* 0x000168000c1e1500 */
[----:B------:R-:W5:Y:S04]  /*50d0*/  LDG.E.U16 R188, desc[UR10][R188.64] ;  /* 0x0000000abcbc7981 */ /* 0x000f68000c1e1500 */
[----:B------:R1:W2:Y:S04]  /*50e0*/  LDG.E.U16 R205, desc[UR10][R186.64] ;  /* 0x0000000abacd7981 */ /* 0x0002a8000c1e1500 */
[----:B------:R-:W5:Y:S04]  /*50f0*/  LDG.E.U16 R189, desc[UR10][R14.64] ;  /* 0x0000000a0ebd7981 */ /* 0x000f68000c1e1500 */
[----:B------:R-:W2:Y:S01]  /*5100*/  LDL.64 R14, [R1+0x90] ;  /* 0x00009000010e7983 */ /* 0x000ea20000100a00 */
[----:B0-----:R-:W-:-:S03]  /*5110*/  IMAD.WIDE R146, R0, 0x2, R226 ;  /* 0x0000000200927825 */ /* 0x001fc600078e02e2 */
[----:B------:R-:W5:Y:S01]  /*5120*/  LDL.64 R226, [R1+0x28] ;  /* 0x0000280001e27983 */ /* 0x000f620000100a00 */
[----:B-1----:R-:W-:-:S03]  /*5130*/  IMAD.WIDE R186, R0, 0x2, R210 ;  /* 0x0000000200ba7825 */ /* 0x002fc600078e02d2 */
[----:B------:R3:W5:Y:S04]  /*5140*/  LDG.E.U16 R210, desc[UR10][R146.64] ;  /* 0x0000000a92d27981 */ /* 0x000768000c1e1500 */
[----:B------:R4:W5:Y:S01]  /*5150*/  LDG.E.U16 R211, desc[UR10][R186.64] ;  /* 0x0000000abad37981 */ /* 0x000962000c1e1500 */
[----:B---3--:R-:W-:-:S04]  /*5160*/  IMAD.WIDE R146, R0, 0x2, R218 ;  /* 0x0000000200927825 */ /* 0x008fc800078e02da */
[C---:B----4-:R-:W-:Y:S02]  /*5170*/  IMAD.WIDE R186, R0.reuse, 0x2, R214 ;  /* 0x0000000200ba7825 */ /* 0x050fe400078e02d6 */
[----:B------:R0:W3:Y:S04]  /*5180*/  LDG.E.U16 R215, desc[UR10][R146.64] ;  /* 0x0000000a92d77981 */ /* 0x0000e8000c1e1500 */
[----:B------:R1:W4:Y:S01]  /*5190*/  LDG.E.U16 R218, desc[UR10][R186.64] ;  /* 0x0000000abada7981 */ /* 0x000322000c1e1500 */
[----:B0-----:R-:W-:-:S03]  /*51a0*/  IMAD.WIDE R146, R0, 0x2, R240 ;  /* 0x0000000200927825 */ /* 0x001fc600078e02f0 */
[----:B------:R-:W3:Y:S01]  /*51b0*/  LDL.64 R240, [R1+0xd8] ;  /* 0x0000d80001f07983 */ /* 0x000ee20000100a00 */
[----:B-1----:R-:W-:-:S03]  /*51c0*/  IMAD.WIDE R186, R0, 0x2, R222 ;  /* 0x0000000200ba7825 */ /* 0x002fc600078e02de */
[----:B------:R0:W4:Y:S04]  /*51d0*/  LDG.E.U16 R219, desc[UR10][R146.64] ;  /* 0x0000000a92db7981 */ /* 0x000128000c1e1500 */
[----:B------:R5:W4:Y:S01]  /*51e0*/  LDG.E.U16 R223, desc[UR10][R186.64] ;  /* 0x0000000abadf7981 */ /* 0x000b22000c1e1500 */
[----:B0-----:R-:W-:-:S03]  /*51f0*/  IMAD.WIDE R146, R0, 0x2, R242 ;  /* 0x0000000200927825 */ /* 0x001fc600078e02f2 */
[----:B------:R-:W4:Y:S01]  /*5200*/  LDL.64 R242, [R1+0x78] ;  /* 0x0000780001f27983 */ /* 0x000f220000100a00 */
[----:B--2---:R-:W-:-:S05]  /*5210*/  IMAD.WIDE R14, R0, 0x2, R14 ;  /* 0x00000002000e7825 */ /* 0x004fca00078e020e */
[----:B------:R0:W2:Y:S04]  /*5220*/  LDG.E.U16 R214, desc[UR10][R14.64] ;  /* 0x0000000a0ed67981 */ /* 0x0000a8000c1e1500 */
[----:B------:R-:W0:Y:S01]  /*5230*/  LDL.64 R14, [R1+0xa0] ;  /* 0x0000a000010e7983 */ /* 0x000e220000100a00 */
[----:B-----5:R-:W-:-:S03]  /*5240*/  IMAD.WIDE R186, R0, 0x2, R226 ;  /* 0x0000000200ba7825 */ /* 0x020fc600078e02e2 */
[----:B------:R-:W5:Y:S04]  /*5250*/  LDG.E.U16 R227, desc[UR10][R146.64] ;  /* 0x0000000a92e37981 */ /* 0x000f68000c1e1500 */
[----:B------:R-:W5:Y:S04]  /*5260*/  LDG.E.U16 R231, desc[UR10][R186.64] ;  /* 0x0000000abae77981 */ /* 0x000f68000c1e1500 */
[----:B------:R-:W3:Y:S04]  /*5270*/  LDL.64 R146, [R1+0x60] ;  /* 0x0000600001927983 */ /* 0x000ee80000100a00 */
[----:B------:R-:W4:Y:S01]  /*5280*/  LDL.64 R186, [R1+0x40] ;  /* 0x0000400001ba7983 */ /* 0x000f220000100a00 */
[----:B0-----:R-:W-:-:S05]  /*5290*/  IMAD.WIDE R14, R0, 0x2, R14 ;  /* 0x00000002000e7825 */ /* 0x001fca00078e020e */
[----:B------:R0:W5:Y:S02]  /*52a0*/  LDG.E.U16 R222, desc[UR10][R14.64] ;  /* 0x0000000a0ede7981 */ /* 0x000164000c1e1500 */
[C---:B0-----:R-:W-:Y:S02]  /*52b0*/  IMAD.WIDE R14, R0.reuse, 0x2, R244 ;  /* 0x00000002000e7825 */ /* 0x041fe400078e02f4 */
[----:B------:R-:W2:Y:S02]  /*52c0*/  LDL.64 R244, [R1+0x98] ;  /* 0x0000980001f47983 */ /* 0x000ea40000100a00 */
[C---:B---3--:R-:W-:Y:S02]  /*52d0*/  IMAD.WIDE R146, R0.reuse, 0x2, R146 ;  /* 0x0000000200927825 */ /* 0x048fe400078e0292 */
[----:B------:R0:W3:Y:S04]  /*52e0*/  LDG.E.U16 R226, desc[UR10][R14.64] ;  /* 0x0000000a0ee27981 */ /* 0x0000e8000c1e1500 */
[----:B------:R1:W5:Y:S04]  /*52f0*/  LDG.E.U16 R235, desc[UR10][R146.64] ;  /* 0x0000000a92eb7981 */ /* 0x000368000c1e1500 */
[----:B------:R-:W0:Y:S04]  /*5300*/  LDL.64 R14, [R1+0x80] ;  /* 0x00008000010e7983 */ /* 0x000e280000100a00 */
[----:B------:R-:W1:Y:S01]  /*5310*/  LDL.64 R146, [R1+0x20] ;  /* 0x0000200001927983 */ /* 0x000e620000100a00 */
[----:B0-----:R-:W-:-:S04]  /*5320*/  IMAD.WIDE R14, R0, 0x2, R14 ;  /* 0x00000002000e7825 */ /* 0x001fc800078e020e */
[C---:B-1----:R-:W-:Y:S01]  /*5330*/  IMAD.WIDE R146, R0.reuse, 0x2, R146 ;  /* 0x0000000200927825 */ /* 0x042fe200078e0292 */
[----:B------:R-:W5:Y:S04]  /*5340*/  LDG.E.U16 R233, desc[UR10][R14.64] ;  /* 0x0000000a0ee97981 */ /* 0x000f68000c1e1500 */
[----:B------:R-:W5:Y:S04]  /*5350*/  LDG.E.U16 R239, desc[UR10][R146.64] ;  /* 0x0000000a92ef7981 */ /* 0x000f68000c1e1500 */
[----:B------:R-:W2:Y:S04]  /*5360*/  LDL.64 R14, [R1+0xf8] ;  /* 0x0000f800010e7983 */ /* 0x000ea80000100a00 */
[----:B------:R-:W3:Y:S01]  /*5370*/  LDL.64 R146, [R1+0xb8] ;  /* 0x0000b80001927983 */ /* 0x000ee20000100a00 */
[----:B----4-:R-:W-:-:S05]  /*5380*/  IMAD.WIDE R186, R0, 0x2, R186 ;  /* 0x0000000200ba7825 */ /* 0x010fca00078e02ba */
[----:B------:R0:W4:Y:S02]  /*5390*/  LDG.E.U16 R237, desc[UR10][R186.64] ;  /* 0x0000000abaed7981 */ /* 0x000124000c1e1500 */
[----:B0-----:R-:W-:-:S05]  /*53a0*/  IMAD.WIDE R186, R0, 0x2, R240 ;  /* 0x0000000200ba7825 */ /* 0x001fca00078e02f0 */
[----:B------:R0:W4:Y:S02]  /*53b0*/  LDG.E.U16 R241, desc[UR10][R186.64] ;  /* 0x0000000abaf17981 */ /* 0x000124000c1e1500 */
[----:B0-----:R-:W-:-:S04]  /*53c0*/  IMAD.WIDE R186, R0, 0x2, R242 ;  /* 0x0000000200ba7825 */ /* 0x001fc800078e02f2 */
[----:B--2---:R-:W-:-:S05]  /*53d0*/  IMAD.WIDE R14, R0, 0x2, R14 ;  /* 0x00000002000e7825 */ /* 0x004fca00078e020e */
[----:B------:R3:W2:Y:S02]  /*53e0*/  LDG.E.U16 R240, desc[UR10][R14.64] ;  /* 0x0000000a0ef07981 */ /* 0x0006a4000c1e1500 */
[----:B---3--:R-:W-:-:S04]  /*53f0*/  IMAD.WIDE R14, R0, 0x2, R146 ;  /* 0x00000002000e7825 */ /* 0x008fc800078e0292 */
[----:B------:R-:W-:Y:S01]  /*5400*/  IMAD.WIDE R146, R0, 0x2, R244 ;  /* 0x0000000200927825 */ /* 0x000fe200078e02f4 */
[----:B------:R0:W3:Y:S04]  /*5410*/  LDG.E.U16 R243, desc[UR10][R14.64] ;  /* 0x0000000a0ef37981 */ /* 0x0000e8000c1e1500 */
[----:B------:R1:W3:Y:S04]  /*5420*/  LDG.E.U16 R244, desc[UR10][R146.64] ;  /* 0x0000000a92f47981 */ /* 0x0002e8000c1e1500 */
[----:B------:R5:W3:Y:S04]  /*5430*/  LDG.E.U16 R245, desc[UR10][R186.64] ;  /* 0x0000000abaf57981 */ /* 0x000ae8000c1e1500 */
[----:B------:R-:W0:Y:S04]  /*5440*/  LDL.64 R14, [R1+0x58] ;  /* 0x00005800010e7983 */ /* 0x000e280000100a00 */
[----:B------:R-:W1:Y:S04]  /*5450*/  LDL.64 R146, [R1+0x38] ;  /* 0x0000380001927983 */ /* 0x000e680000100a00 */
[----:B------:R-:W5:Y:S01]  /*5460*/  LDL.64 R186, [R1+0x18] ;  /* 0x0000180001ba7983 */ /* 0x000f620000100a00 */
[----:B------:R-:W4:Y:S02]  /*5470*/  S2R R13, SR_TID.X ;  /* 0x00000000000d7919 */ /* 0x000f240000002100 */
[----:B----4-:R-:W-:-:S04]  /*5480*/  LOP3.LUT R13, R13, 0x1c, RZ, 0xc0, !PT ;  /* 0x0000001c0d0d7812 */ /* 0x010fc800078ec0ff */
[----:B------:R-:W-:-:S06]  /*5490*/  LEA R13, R13, UR8, 0x3 ;  /* 0x000000080d0d7c11 */ /* 0x000fcc000f8e18ff */
[----:B------:R-:W4:Y:S01]  /*54a0*/  LDS R13, [R13] ;  /* 0x000000000d0d7984 */ /* 0x000f220000000800 */
[----:B0-----:R-:W-:-:S04]  /*54b0*/  IMAD.WIDE R14, R0, 0x2, R14 ;  /* 0x00000002000e7825 */ /* 0x001fc800078e020e */
[C---:B-1----:R-:W-:Y:S01]  /*54c0*/  IMAD.WIDE R146, R0.reuse, 0x2, R146 ;  /* 0x0000000200927825 */ /* 0x042fe200078e0292 */
[----:B------:R0:W3:Y:S03]  /*54d0*/  LDG.E.U16 R242, desc[UR10][R14.64] ;  /* 0x0000000a0ef27981 */ /* 0x0000e6000c1e1500 */
[----:B-----5:R-:W-:Y:S02]  /*54e0*/  IMAD.WIDE R186, R0, 0x2, R186 ;  /* 0x0000000200ba7825 */ /* 0x020fe400078e02ba */
[----:B------:R-:W5:Y:S04]  /*54f0*/  LDG.E.U16 R146, desc[UR10][R146.64] ;  /* 0x0000000a92927981 */ /* 0x000f68000c1e1500 */
[----:B------:R1:W5:Y:S01]  /*5500*/  LDG.E.U16 R186, desc[UR10][R186.64] ;  /* 0x0000000ababa7981 */ /* 0x000362000c1e1500 */
[----:B----4-:R-:W-:-:S03]  /*5510*/  FFMA R185, R108, R185, R13 ;  /* 0x000000b96cb97223 */ /* 0x010fc6000000000d */
[----:B0-----:R-:W-:Y:S04]  /*5520*/  LDS R15, [R203] ;  /* 0x00000000cb0f7984 */ /* 0x001fe80000000800 */
[----:B------:R-:W-:Y:S01]  /*5530*/  LDS R13, [R202] ;  /* 0x00000000ca0d7984 */ /* 0x000fe20000000800 */
[----:B-1----:R-:W0:Y:S03]  /*5540*/  S2R R187, SR_TID.X ;  /* 0x0000000000bb7919 */ /* 0x002e260000002100 */
[----:B------:R-:W-:Y:S01]  /*5550*/  LDS R14, [R200] ;  /* 0x00000000c80e7984 */ /* 0x000fe20000000800 */
[----:B------:R-:W-:Y:S01]  /*5560*/  BAR.SYNC.DEFER_BLOCKING 0x0 ;  /* 0x0000000000007b1d */ /* 0x000fe20000010000 */
[----:B0-----:R-:W-:-:S02]  /*5570*/  LOP3.LUT R137, R187, 0xe0, RZ, 0xc0, !PT ;  /* 0x000000e0bb897812 */ /* 0x001fc400078ec0ff */
[----:B------:R-:W-:-:S03]  /*5580*/  LOP3.LUT R147, R187, 0x7, RZ, 0xc0, !PT ;  /* 0x00000007bb937812 */ /* 0x000fc600078ec0ff */
[----:B------:R0:W-:Y:S02]  /*5590*/  STS.U16 [R2+UR8], R134 ;  /* 0x0000008602007988 */ /* 0x0001e40008000408 */
[C---:B------:R-:W-:Y:S02]  /*55a0*/  IMAD R137, R147.reuse, 0x4, R137 ;  /* 0x0000000493897824 */ /* 0x040fe400078e0289 */
[----:B------:R-:W-:Y:S02]  /*55b0*/  IMAD.SHL.U32 R147, R147, 0x10, RZ ;  /* 0x0000001093937824 */ /* 0x000fe400078e00ff */
[----:B0-----:R-:W-:-:S05]  /*55c0*/  IMAD.SHL.U32 R134, R187, 0x2, RZ ;  /* 0x00000002bb867824 */ /* 0x001fca00078e00ff */
[----:B------:R-:W-:-:S05]  /*55d0*/  LOP3.LUT R134, R147, 0x30, R134, 0x78, !PT ;  /* 0x0000003093867812 */ /* 0x000fca00078e7886 */
[----:B------:R-:W-:Y:S01]  /*55e0*/  IMAD.U32 R137, R137, 0x40, R134 ;  /* 0x0000004089897824 */ /* 0x000fe200078e0086 */
[----:B------:R-:W-:-:S04]  /*55f0*/  SHF.L.U32 R134, R187, 0x8, RZ ;  /* 0x00000008bb867819 */ /* 0x000fc800000006ff */
[----:B------:R-:W-:-:S04]  /*5600*/  LOP3.LUT R134, R147, 0xf00, R134, 0xf8, !PT ;  /* 0x00000f0093867812 */ /* 0x000fc800078ef886 */
[----:B------:R-:W-:Y:S02]  /*5610*/  LOP3.LUT R134, R134, 0x10, R187, 0x78, !PT ;  /* 0x0000001086867812 */ /* 0x000fe400078e78bb */
[C---:B------:R-:W-:Y:S01]  /*5620*/  LOP3.LUT R187, R2.reuse, 0x20, RZ, 0x3c, !PT ;  /* 0x0000002002bb7812 */ /* 0x040fe200078e3cff */
        /* <DEDUP_REMOVED lines=22> */
[----:B------:R-:W-:Y:S01]  /*5790*/  STS.U16 [R187+UR8+0x3a00], R193 ;  /* 0x003a00c1bb007988 */ /* 0x000fe20008000408 */
[----:B------:R-:W-:-:S03]  /*57a0*/  LOP3.LUT R147, R2, 0x40, RZ, 0x3c, !PT ;  /* 0x0000004002937812 */ /* 0x000fc600078e3cff */
        /* <DEDUP_REMOVED lines=14> */
[----:B------:R-:W-:Y:S01]  /*5890*/  STS.U16 [R147+UR8+0x3400], R144 ;  /* 0x0034009093007988 */ /* 0x000fe20008000408 */
[----:B------:R-:W0:Y:S03]  /*58a0*/  S2UR UR6, SR_CgaCtaId ;  /* 0x00000000000679c3 */ /* 0x000e260000008800 */
[----:B------:R-:W-:Y:S04]  /*58b0*/  STS.U16 [R147+UR8+0x3c00], R194 ;  /* 0x003c00c293007988 */ /* 0x000fe80008000408 */
[----:B------:R-:W-:Y:S01]  /*58c0*/  STS.U16 [R147+UR8+0x4400], R201 ;  /* 0x004400c993007988 */ /* 0x000fe20008000408 */
[----:B------:R-:W-:-:S03]  /*58d0*/  F2FP.BF16.F32.PACK_AB R92, R116, R92 ;  /* 0x0000005c745c723e */ /* 0x000fc600000010ff */
[----:B------:R-:W-:Y:S01]  /*58e0*/  STS.U16 [R147+UR8+0x4c00], R204 ;  /* 0x004c00cc93007988 */ /* 0x000fe20008000408 */
[----:B------:R-:W-:-:S03]  /*58f0*/  F2FP.BF16.F32.PACK_AB R93, R93, R115 ;  /* 0x000000735d5d723e */ /* 0x000fc600000010ff */
[----:B------:R-:W-:Y:S01]  /*5900*/  STS.U16 [R147+UR8+0x5400], R189 ;  /* 0x005400bd93007988 */ /* 0x000fe20008000408 */
[----:B------:R-:W-:Y:S02]  /*5910*/  F2FP.BF16.F32.PACK_AB R94, R94, R114 ;  /* 0x000000725e5e723e */ /* 0x000fe400000010ff */
[----:B------:R-:W-:Y:S01]  /*5920*/  F2FP.BF16.F32.PACK_AB R95, R95, R113 ;  /* 0x000000715f5f723e */ /* 0x000fe200000010ff */
[----:B------:R-:W-:Y:S01]  /*5930*/  STS.U16 [R147+UR8+0x5c00], R222 ;  /* 0x005c00de93007988 */ /* 0x000fe20008000408 */
[----:B------:R-:W-:Y:S02]  /*5940*/  F2FP.BF16.F32.PACK_AB R96, R96, R112 ;  /* 0x000000706060723e */ /* 0x000fe400000010ff */
[----:B------:R-:W-:Y:S01]  /*5950*/  F2FP.BF16.F32.PACK_AB R97, R97, R111 ;  /* 0x0000006f6161723e */ /* 0x000fe200000010ff */
[----:B------:R-:W-:Y:S01]  /*5960*/  STS.U16 [R147+UR8+0x6400], R233 ;  /* 0x006400e993007988 */ /* 0x000fe20008000408 */
[----:B------:R-:W-:Y:S02]  /*5970*/  F2FP.BF16.F32.PACK_AB R98, R98, R110 ;  /* 0x0000006e6262723e */ /* 0x000fe400000010ff */
[----:B------:R-:W-:Y:S01]  /*5980*/  F2FP.BF16.F32.PACK_AB R99, R99, R109 ;  /* 0x0000006d6363723e */ /* 0x000fe200000010ff */
        /* <DEDUP_REMOVED lines=11> */
[----:B--2---:R-:W-:Y:S04]  /*5a40*/  STS.U16 [R252+UR8+0x4600], R240 ;  /* 0x004600f0fc007988 */ /* 0x004fe80008000408 */
[----:B------:R-:W-:Y:S04]  /*5a50*/  STS.U16 [R252+UR8+0x4e00], R241 ;  /* 0x004e00f1fc007988 */ /* 0x000fe80008000408 */
[----:B---3--:R-:W-:Y:S04]  /*5a60*/  STS.U16 [R252+UR8+0x5600], R243 ;  /* 0x005600f3fc007988 */ /* 0x008fe80008000408 */
[----:B------:R-:W-:Y:S04]  /*5a70*/  STS.U16 [R252+UR8+0x5e00], R244 ;  /* 0x005e00f4fc007988 */ /* 0x000fe80008000408 */
[----:B------:R-:W-:Y:S04]  /*5a80*/  STS.U16 [R252+UR8+0x6600], R245 ;  /* 0x006600f5fc007988 */ /* 0x000fe80008000408 */
[----:B------:R-:W-:Y:S04]  /*5a90*/  STS.U16 [R252+UR8+0x6e00], R242 ;  /* 0x006e00f2fc007988 */ /* 0x000fe80008000408 */
[----:B-----5:R-:W-:Y:S04]  /*5aa0*/  STS.U16 [R252+UR8+0x7600], R146 ;  /* 0x00760092fc007988 */ /* 0x020fe80008000408 */
[----:B------:R-:W-:Y:S04]  /*5ab0*/  STS.U16 [R252+UR8+0x7e00], R186 ;  /* 0x007e00bafc007988 */ /* 0x000fe80008000408 */
[----:B------:R-:W-:Y:S04]  /*5ac0*/  STSM.16.M88.4 [R230+0xa000], R92 ;  /* 0x00a0005ce6007844 */ /* 0x000fe80000000200 */
[----:B------:R-:W-:Y:S01]  /*5ad0*/  STSM.16.M88.4 [R230+0xb000], R96 ;  /* 0x00b00060e6007844 */ /* 0x000fe20000000200 */
[----:B------:R-:W-:-:S02]  /*5ae0*/  UMOV UR5, 0x400 ;  /* 0x0000040000057882 */ /* 0x000fc40000000000 */
[----:B0-----:R-:W-:Y:S01]  /*5af0*/  ULEA UR5, UR6, UR5, 0x18 ;  /* 0x0000000506057291 */ /* 0x001fe2000f8ec03f */
[----:B------:R-:W-:Y:S08]  /*5b00*/  BAR.SYNC.DEFER_BLOCKING 0x0 ;  /* 0x0000000000007b1d */ /* 0x000ff00000010000 */
[----:B------:R-:W-:Y:S04]  /*5b10*/  LDSM.16.M88.4 R116, [R134+UR5+0xa000] ;  /* 0x00a000058674783b */ /* 0x000fe80008000200 */
[----:B------:R-:W0:Y:S04]  /*5b20*/  LDSM.16.M88.4 R96, [R137+UR5] ;  /* 0x000000058960783b */ /* 0x000e280008000200 */
[----:B------:R-:W2:Y:S04]  /*5b30*/  LDSM.16.M88.4 R92, [R137+UR5+0x4000] ;  /* 0x00400005895c783b */ /* 0x000ea80008000200 */
[----:B------:R-:W3:Y:S01]  /*5b40*/  LDSM.16.M88.4 R120, [R134+UR5+0xb000] ;  /* 0x00b000058678783b */ /* 0x000ee20008000200 */
[----:B------:R-:W-:Y:S01]  /*5b50*/  LOP3.LUT R132, R134, 0x20, RZ, 0x3c, !PT ;  /* 0x0000002086847812 */ /* 0x000fe200078e3cff */
[C---:B------:R-:W-:Y:S01]  /*5b60*/  FMUL R100, R108.reuse, R100 ;  /* 0x000000646c647220 */ /* 0x040fe20000400000 */
[C---:B------:R-:W-:Y:S01]  /*5b70*/  FMUL R101, R108.reuse, R101 ;  /* 0x000000656c657220 */ /* 0x040fe20000400000 */
[C---:B------:R-:W-:Y:S01]  /*5b80*/  FMUL R104, R108.reuse, R104 ;  /* 0x000000686c687220 */ /* 0x040fe20000400000 */
[----:B------:R-:W-:Y:S01]  /*5b90*/  FMUL R105, R108, R105 ;  /* 0x000000696c697220 */ /* 0x000fe20000400000 */
[----:B------:R-:W5:Y:S01]  /*5ba0*/  LDSM.16.M88.4 R112, [R132+UR5+0xa000] ;  /* 0x00a000058470783b */ /* 0x000f620008000200 */
[C---:B------:R-:W-:Y:S01]  /*5bb0*/  FMUL R102, R12.reuse, R102 ;  /* 0x000000660c667220 */ /* 0x040fe20000400000 */
[C---:B------:R-:W-:Y:S01]  /*5bc0*/  FMUL R103, R12.reuse, R103 ;  /* 0x000000670c677220 */ /* 0x040fe20000400000 */
[C---:B------:R-:W-:Y:S01]  /*5bd0*/  FMUL R106, R12.reuse, R106 ;  /* 0x0000006a0c6a7220 */ /* 0x040fe20000400000 */
[----:B------:R-:W5:Y:S01]  /*5be0*/  LDSM.16.M88.4 R108, [R132+UR5+0xb000] ;  /* 0x00b00005846c783b */ /* 0x000f620008000200 */
[----:B------:R-:W-:Y:S01]  /*5bf0*/  FMUL R107, R12, R107 ;  /* 0x0000006b0c6b7220 */ /* 0x000fe20000400000 */
[----:B-1----:R-:W-:-:S02]  /*5c00*/  LOP3.LUT R133, R134, 0x40, RZ, 0x3c, !PT ;  /* 0x0000004086857812 */ /* 0x002fc400078e3cff */
[----:B----4-:R-:W-:-:S03]  /*5c10*/  LOP3.LUT R135, R137, 0x40, RZ, 0x3c, !PT ;  /* 0x0000004089877812 */ /* 0x010fc600078e3cff */
[----:B------:R-:W-:Y:S04]  /*5c20*/  LDSM.16.M88.4 R128, [R133+UR5+0xb000] ;  /* 0x00b000058580783b */ /* 0x000fe80008000200 */
[----:B------:R-:W-:Y:S01]  /*5c30*/  LDSM.16.M88.4 R124, [R135+UR5+0x4000] ;  /* 0x00400005877c783b */ /* 0x000fe20008000200 */
[C---:B0-----:R-:W-:Y:S06]  /*5c40*/  HMMA.16816.F32.BF16 R100, R116.reuse, R96, R100 ;  /* 0x000000607464723c */ /* 0x041fec0000041864 */
[----:B--2---:R-:W-:Y:S07]  /*5c50*/  HMMA.16816.F32.BF16 R104, R116, R92, R104 ;  /* 0x0000005c7468723c */ /* 0x004fee0000041868 */
[C---:B------:R-:W-:Y:S01]  /*5c60*/  FMUL R116, R17.reuse, R84 ;  /* 0x0000005411747220 */ /* 0x040fe20000400000 */
[C---:B------:R-:W-:Y:S01]  /*5c70*/  FMUL R117, R17.reuse, R85 ;  /* 0x0000005511757220 */ /* 0x040fe20000400000 */
[C---:B------:R-:W-:Y:S01]  /*5c80*/  FMUL R118, R16.reuse, R86 ;  /* 0x0000005610767220 */ /* 0x040fe20000400000 */
[C---:B------:R-:W-:Y:S01]  /*5c90*/  FMUL R119, R16.reuse, R87 ;  /* 0x0000005710777220 */ /* 0x040fe20000400000 */
[C---:B------:R-:W-:Y:S01]  /*5ca0*/  FMUL R84, R17.reuse, R88 ;  /* 0x0000005811547220 */ /* 0x040fe20000400000 */
[----:B------:R-:W-:Y:S01]  /*5cb0*/  FMUL R85, R17, R89 ;  /* 0x0000005911557220 */ /* 0x000fe20000400000 */
[C---:B------:R-:W-:Y:S01]  /*5cc0*/  FMUL R86, R16.reuse, R90 ;  /* 0x0000005a10567220 */ /* 0x040fe20000400000 */
[----:B------:R-:W-:-:S02]  /*5cd0*/  FMUL R87, R16, R91 ;  /* 0x0000005b10577220 */ /* 0x000fc40000400000 */
[----:B------:R-:W0:Y:S01]  /*5ce0*/  LDSM.16.M88.4 R88, [R133+UR5+0xa000] ;  /* 0x00a000058558783b */ /* 0x000e220008000200 */
[C---:B---3--:R-:W-:Y:S06]  /*5cf0*/  HMMA.16816.F32.BF16 R116, R120.reuse, R96, R116 ;  /* 0x000000607874723c */ /* 0x048fec0000041874 */
[----:B------:R-:W-:Y:S01]  /*5d00*/  HMMA.16816.F32.BF16 R84, R120, R92, R84 ;  /* 0x0000005c7854723c */ /* 0x000fe20000041854 */
[----:B------:R-:W1:Y:S01]  /*5d10*/  LDSM.16.M88.4 R120, [R135+UR5] ;  /* 0x000000058778783b */ /* 0x000e620008000200 */
[----:B------:R-:W-:-:S04]  /*5d20*/  LOP3.LUT R136, R134, 0x60, RZ, 0x3c, !PT ;  /* 0x0000006086887812 */ /* 0x000fc800078e3cff */
[C---:B-----5:R-:W-:Y:S06]  /*5d30*/  HMMA.16816.F32.BF16 R100, R112.reuse, R98, R100 ;  /* 0x000000627064723c */ /* 0x060fec0000041864 */
[----:B------:R-:W-:Y:S01]  /*5d40*/  HMMA.16816.F32.BF16 R104, R112, R94, R104 ;  /* 0x0000005e7068723c */ /* 0x000fe20000041868 */
[----:B------:R-:W-:Y:S05]  /*5d50*/  LDSM.16.M88.4 R112, [R134+UR5+0xb080] ;  /* 0x00b080058670783b */ /* 0x000fea0008000200 */
[C---:B------:R-:W-:Y:S01]  /*5d60*/  HMMA.16816.F32.BF16 R116, R108.reuse, R98, R116 ;  /* 0x000000626c74723c */ /* 0x040fe20000041874 */
[----:B------:R-:W-:Y:S05]  /*5d70*/  LDSM.16.M88.4 R96, [R134+UR5+0xa080] ;  /* 0x00a080058660783b */ /* 0x000fea0008000200 */
[----:B------:R-:W-:Y:S01]  /*5d80*/  HMMA.16816.F32.BF16 R108, R108, R94, R84 ;  /* 0x0000005e6c6c723c */ /* 0x000fe20000041854 */
[----:B------:R-:W2:Y:S04]  /*5d90*/  LDSM.16.M88.4 R84, [R136+UR5+0xa000] ;  /* 0x00a000058854783b */ /* 0x000ea80008000200 */
[----:B------:R-:W3:Y:S07]  /*5da0*/  LDSM.16.M88.4 R92, [R136+UR5+0xb000] ;  /* 0x00b00005885c783b */ /* 0x000eee0008000200 */
[C---:B0-----:R-:W-:Y:S06]  /*5db0*/  HMMA.16816.F32.BF16 R104, R88.reuse, R124, R104 ;  /* 0x0000007c5868723c */ /* 0x041fec0000041868 */
[-C--:B-1----:R-:W-:Y:S01]  /*5dc0*/  HMMA.16816.F32.BF16 R100, R88, R120.reuse, R100 ;  /* 0x000000785864723c */ /* 0x082fe20000041864 */
[----:B------:R-:W0:Y:S05]  /*5dd0*/  LDSM.16.M88.4 R88, [R137+UR5+0x80] ;  /* 0x000080058958783b */ /* 0x000e2a0008000200 */
[C---:B------:R-:W-:Y:S06]  /*5de0*/  HMMA.16816.F32.BF16 R116, R128.reuse, R120, R116 ;  /* 0x000000788074723c */ /* 0x040fec0000041874 */
[----:B------:R-:W-:Y:S01]  /*5df0*/  HMMA.16816.F32.BF16 R108, R128, R124, R108 ;  /* 0x0000007c806c723c */ /* 0x000fe2000004186c */
[----:B------:R-:W1:Y:S05]  /*5e00*/  LDSM.16.M88.4 R128, [R137+UR5+0x4080] ;  /* 0x004080058980783b */ /* 0x000e6a0008000200 */
[C---:B--2---:R-:W-:Y:S06]  /*5e10*/  HMMA.16816.F32.BF16 R104, R84.reuse, R126, R104 ;  /* 0x0000007e5468723c */ /* 0x044fec0000041868 */
[-C--:B------:R-:W-:Y:S01]  /*5e20*/  HMMA.16816.F32.BF16 R100, R84, R122.reuse, R100 ;  /* 0x0000007a5464723c */ /* 0x080fe20000041864 */
[----:B------:R-:W-:Y:S05]  /*5e30*/  LDSM.16.M88.4 R84, [R132+UR5+0xb080] ;  /* 0x00b080058454783b */ /* 0x000fea0008000200 */
[C---:B---3--:R-:W-:Y:S01]  /*5e40*/  HMMA.16816.F32.BF16 R116, R92.reuse, R122, R116 ;  /* 0x0000007a5c74723c */ /* 0x048fe20000041874 */
[----:B------:R-:W-:Y:S05]  /*5e50*/  LDSM.16.M88.4 R120, [R133+UR5+0xa080] ;  /* 0x00a080058578783b */ /* 0x000fea0008000200 */
[----:B------:R-:W-:Y:S01]  /*5e60*/  HMMA.16816.F32.BF16 R108, R92, R126, R108 ;  /* 0x0000007e5c6c723c */ /* 0x000fe2000004186c */
[----:B------:R-:W2:Y:S04]  /*5e70*/  LDSM.16.M88.4 R92, [R132+UR5+0xa080] ;  /* 0x00a08005845c783b */ /* 0x000ea80008000200 */
[----:B------:R-:W-:Y:S07]  /*5e80*/  LDSM.16.M88.4 R124, [R133+UR5+0xb080] ;  /* 0x00b08005857c783b */ /* 0x000fee0008000200 */
[C---:B0-----:R-:W-:Y:S06]  /*5e90*/  HMMA.16816.F32.BF16 R100, R96.reuse, R88, R100 ;  /* 0x000000586064723c */ /* 0x041fec0000041864 */
[----:B-1----:R-:W-:Y:S01]  /*5ea0*/  HMMA.16816.F32.BF16 R104, R96, R128, R104 ;  /* 0x000000806068723c */ /* 0x002fe20000041868 */
[----:B------:R-:W-:Y:S05]  /*5eb0*/  LDSM.16.M88.4 R96, [R135+UR5+0x4080] ;  /* 0x004080058760783b */ /* 0x000fea0008000200 */
[C---:B------:R-:W-:Y:S06]  /*5ec0*/  HMMA.16816.F32.BF16 R116, R112.reuse, R88, R116 ;  /* 0x000000587074723c */ /* 0x040fec0000041874 */
[----:B------:R-:W-:Y:S01]  /*5ed0*/  HMMA.16816.F32.BF16 R112, R112, R128, R108 ;  /* 0x000000807070723c */ /* 0x000fe2000004186c */
[----:B------:R-:W0:Y:S01]  /*5ee0*/  LDSM.16.M88.4 R108, [R135+UR5+0x80] ;  /* 0x00008005876c783b */ /* 0x000e220008000200 */
[----:B------:R-:W1:Y:S04]  /*5ef0*/  S2R R138, SR_CTAID.X ;  /* 0x00000000008a7919 */ /* 0x000e680000002500 */
[C---:B--2---:R-:W-:Y:S06]  /*5f00*/  HMMA.16816.F32.BF16 R100, R92.reuse, R90, R100 ;  /* 0x0000005a5c64723c */ /* 0x044fec0000041864 */
[----:B------:R-:W-:Y:S01]  /*5f10*/  HMMA.16816.F32.BF16 R104, R92, R130, R104 ;  /* 0x000000825c68723c */ /* 0x000fe20000041868 */
[----:B------:R-:W2:Y:S05]  /*5f20*/  LDC R93, c[0x0][0x264] ;  /* 0x00009900ff5d7b82 */ /* 0x000eaa0000000800 */
[C---:B------:R-:W-:Y:S01]  /*5f30*/  HMMA.16816.F32.BF16 R116, R84.reuse, R90, R116 ;  /* 0x0000005a5474723c */ /* 0x040fe20000041874 */
[----:B------:R-:W-:Y:S02]  /*5f40*/  LDSM.16.M88.4 R88, [R136+UR5+0xb080] ;  /* 0x00b080058858783b */ /* 0x000fe40008000200 */
[----:B------:R-:W3:Y:S03]  /*5f50*/  LDC R92, c[0x0][0x254] ;  /* 0x00009500ff5c7b82 */ /* 0x000ee60000000800 */
[----:B------:R-:W-:Y:S01]  /*5f60*/  HMMA.16816.F32.BF16 R112, R84, R130, R112 ;  /* 0x000000825470723c */ /* 0x000fe20000041870 */
[----:B------:R-:W4:Y:S01]  /*5f70*/  LDSM.16.M88.4 R84, [R136+UR5+0xa080] ;  /* 0x00a080058854783b */ /* 0x000f220008000200 */
[----:B------:R-:W-:-:S04]  /*5f80*/  UIADD3 UR4, UR4, 0x80, URZ ;  /* 0x0000008004047890 */ /* 0x000fc8000fffe03f */
[----:B0-----:R-:W-:Y:S01]  /*5f90*/  HMMA.16816.F32.BF16 R100, R120, R108, R100 ;  /* 0x0000006c7864723c */ /* 0x001fe20000041864 */
[----:B-1----:R-:W-:-:S05]  /*5fa0*/  IMAD.SHL.U32 R138, R138, 0x20, RZ ;  /* 0x000000208a8a7824 */ /* 0x002fca00078e00ff */
[----:B------:R-:W-:Y:S06]  /*5fb0*/  HMMA.16816.F32.BF16 R104, R120, R96, R104 ;  /* 0x000000607868723c */ /* 0x000fec0000041868 */
[C---:B------:R-:W-:Y:S06]  /*5fc0*/  HMMA.16816.F32.BF16 R116, R124.reuse, R108, R116 ;  /* 0x0000006c7c74723c */ /* 0x040fec0000041874 */
[----:B------:R-:W-:Y:S01]  /*5fd0*/  HMMA.16816.F32.BF16 R112, R124, R96, R112 ;  /* 0x000000607c70723c */ /* 0x000fe20000041870 */
[----:B------:R-:W-:-:S05]  /*5fe0*/  VIADD R138, R138, 0x20 ;  /* 0x000000208a8a7836 */ /* 0x000fca0000000000 */
[----:B------:R-:W-:Y:S01]  /*5ff0*/  ISETP.LE.AND P2, PT, R138, UR4, PT ;  /* 0x000000048a007c0c */ /* 0x000fe2000bf43270 */
[----:B------:R-:W-:Y:S01]  /*6000*/  FFMA R184, R12, R184, R15 ;  /* 0x000000b80cb87223 */ /* 0x000fe2000000000f */
[----:B----4-:R-:W-:Y:S01]  /*6010*/  HMMA.16816.F32.BF16 R100, R84, R110, R100 ;  /* 0x0000006e5464723c */ /* 0x010fe20000041864 */
[----:B------:R-:W-:Y:S01]  /*6020*/  FFMA R183, R17, R183, R13 ;  /* 0x000000b711b77223 */ /* 0x000fe2000000000d */
[----:B------:R-:W-:-:S04]  /*6030*/  FFMA R182, R16, R182, R14 ;  /* 0x000000b610b67223 */ /* 0x000fc8000000000e */
[----:B------:R-:W-:Y:S01]  /*6040*/  HMMA.16816.F32.BF16 R104, R84, R98, R104 ;  /* 0x000000625468723c */ /* 0x000fe20000041868 */
[----:B--2---:R-:W-:-:S05]  /*6050*/  IMAD R0, R93, 0x80, R0 ;  /* 0x000000805d007824 */ /* 0x004fca00078e0200 */
[----:B------:R-:W-:Y:S01]  /*6060*/  HMMA.16816.F32.BF16 R84, R88, R110, R116 ;  /* 0x0000006e5854723c */ /* 0x000fe20000041874 */
[----:B---3--:R-:W-:Y:S02]  /*6070*/  IMAD R3, R92, 0x80, R3 ;  /* 0x000000805c037824 */ /* 0x008fe400078e0203 */
[----:B------:R-:W-:-:S03]  /*6080*/  IMAD.MOV.U32 R12, RZ, RZ, R8 ;  /* 0x000000ffff0c7224 */ /* 0x000fc600078e0008 */
[----:B------:R-:W-:Y:S01]  /*6090*/  HMMA.16816.F32.BF16 R88, R88, R98, R112 ;  /* 0x000000625858723c */ /* 0x000fe20000041870 */
[----:B------:R-:W-:Y:S02]  /*60a0*/  IMAD.MOV.U32 R14, RZ, RZ, R9 ;  /* 0x000000ffff0e7224 */ /* 0x000fe400078e0009 */
[----:B------:R-:W-:Y:S02]  /*60b0*/  IMAD.MOV.U32 R15, RZ, RZ, R10 ;  /* 0x000000ffff0f7224 */ /* 0x000fe400078e000a */
[----:B------:R-:W-:Y:S01]  /*60c0*/  IMAD.MOV.U32 R13, RZ, RZ, R11 ;  /* 0x000000ffff0d7224 */ /* 0x000fe200078e000b */
[----:B------:R-:W-:-:S03]  /*60d0*/  NOP ;  /* 0x0000000000007918 */ /* 0x000fc60000000000 */
[----:B------:R-:W-:-:S15]  /*60e0*/  @!P2 BRA `(.L_x_9) ;  /* 0xffffffc80028a947 */ /* 0x000fde000383ffff */
.L_x_0:
[----:B------:R-:W0:Y:S01]  /*60f0*/  S2R R35, SR_TID.X ;  /* 0x0000000000237919 */ /* 0x000e220000002100 */
[C---:B------:R-:W-:Y:S01]  /*6100*/  FMUL R0, R185.reuse, 8388608 ;  /* 0x4b000000b9007820 */ /* 0x040fe20000400000 */
[----:B------:R-:W-:Y:S01]  /*6110*/  FSETP.GEU.AND P1, PT, R185, 1.175494350822287508e-38, PT ;  /* 0x00800000b900780b */ /* 0x000fe20003f2e000 */
[----:B------:R-:W1:Y:S01]  /*6120*/  S2UR UR6, SR_CgaCtaId ;  /* 0x00000000000679c3 */ /* 0x000e620000008800 */
[----:B------:R-:W-:-:S07]  /*6130*/  FSETP.GT.AND P5, PT, |R182|, 8.50705917302346158658e+37, PT ;  /* 0x7e800000b600780b */ /* 0x000fce0003fa4200 */
[----:B------:R-:W-:Y:S01]  /*6140*/  BAR.SYNC.DEFER_BLOCKING 0x0 ;  /* 0x0000000000007b1d */ /* 0x000fe20000010000 */
[----:B------:R-:W-:Y:S02]  /*6150*/  FSEL R31, R0, R185, !P1 ;  /* 0x000000b9001f7208 */ /* 0x000fe40004800000 */
[C---:B------:R-:W-:Y:S02]  /*6160*/  FSETP.GEU.AND P6, PT, |R182|.reuse, 1.175494350822287508e-38, PT ;  /* 0x00800000b600780b */ /* 0x040fe40003fce200 */
[----:B------:R-:W-:Y:S01]  /*6170*/  FSETP.GEU.AND P4, PT, R182, 1.175494350822287508e-38, PT ;  /* 0x00800000b600780b */ /* 0x000fe20003f8e000 */
[----:B------:R-:W-:Y:S01]  /*6180*/  VIADD R0, R31, 0xc0cafb0d ;  /* 0xc0cafb0d1f007836 */ /* 0x000fe20000000000 */
[----:B------:R-:W-:Y:S01]  /*6190*/  FSETP.GEU.AND P2, PT, R184, 1.175494350822287508e-38, PT ;  /* 0x00800000b800780b */ /* 0x000fe20003f4e000 */
[----:B------:R-:W-:Y:S01]  /*61a0*/  UMOV UR5, 0x400 ;  /* 0x0000040000057882 */ /* 0x000fe20000000000 */
[----:B------:R-:W-:Y:S01]  /*61b0*/  FSETP.GEU.AND P3, PT, R183, 1.175494350822287508e-38, PT ;  /* 0x00800000b700780b */ /* 0x000fe20003f6e000 */
[----:B------:R-:W2:Y:S01]  /*61c0*/  LDC R34, c[0x0][0x278] ;  /* 0x00009e00ff227b82 */ /* 0x000ea20000000800 */
[----:B------:R-:W-:Y:S01]  /*61d0*/  FSEL R13, RZ, -23, P4 ;  /* 0xc1b80000ff0d7808 */ /* 0x000fe20002000000 */
[----:B------:R-:W-:Y:S01]  /*61e0*/  @P5 FMUL R91, R91, 0.25 ;  /* 0x3e8000005b5b5820 */ /* 0x000fe20000400000 */
[----:B------:R-:W-:Y:S01]  /*61f0*/  @P5 FMUL R90, R90, 0.25 ;  /* 0x3e8000005a5a5820 */ /* 0x000fe20000400000 */
[----:B------:R-:W-:Y:S01]  /*6200*/  @P5 FMUL R87, R87, 0.25 ;  /* 0x3e80000057575820 */ /* 0x000fe20000400000 */
[----:B------:R-:W-:Y:S01]  /*6210*/  @P5 FMUL R86, R86, 0.25 ;  /* 0x3e80000056565820 */ /* 0x000fe20000400000 */
[----:B------:R-:W-:Y:S01]  /*6220*/  @!P6 FMUL R91, R91, 16777216 ;  /* 0x4b8000005b5be820 */ /* 0x000fe20000400000 */
[----:B------:R-:W-:Y:S01]  /*6230*/  @!P6 FMUL R90, R90, 16777216 ;  /* 0x4b8000005a5ae820 */ /* 0x000fe20000400000 */
[----:B------:R-:W-:Y:S01]  /*6240*/  @!P6 FMUL R87, R87, 16777216 ;  /* 0x4b8000005757e820 */ /* 0x000fe20000400000 */
[----:B------:R-:W-:Y:S01]  /*6250*/  @!P6 FMUL R86, R86, 16777216 ;  /* 0x4b8000005656e820 */ /* 0x000fe20000400000 */
[----:B------:R-:W3:Y:S01]  /*6260*/  S2R R92, SR_CTAID.X ;  /* 0x00000000005c7919 */ /* 0x000ee20000002500 */
[----:B------:R-:W4:Y:S01]  /*6270*/  LDC.64 R36, c[0x0][0x228] ;  /* 0x00008a00ff247b82 */ /* 0x000f220000000a00 */
[----:B-1----:R-:W-:Y:S01]  /*6280*/  ULEA UR5, UR6, UR5, 0x18 ;  /* 0x0000000506057291 */ /* 0x002fe2000f8ec03f */
[----:B------:R-:W1:Y:S02]  /*6290*/  S2R R93, SR_TID.X ;  /* 0x00000000005d7919 */ /* 0x000e640000002100 */
[----:B------:R-:W-:Y:S01]  /*62a0*/  ULDC.64 UR6, c[0x0][0x270] ;  /* 0x00009c0000067ab9 */ /* 0x000fe20000000a00 */
[C---:B0-----:R-:W-:Y:S01]  /*62b0*/  LOP3.LUT R29, R35.reuse, 0x3, RZ, 0xc0, !PT ;  /* 0x00000003231d7812 */ /* 0x041fe200078ec0ff */
[----:B------:R-:W-:Y:S01]  /*62c0*/  UIMAD UR6, UR12, UR6, URZ ;  /* 0x000000060c0672a4 */ /* 0x000fe2000f8e023f */
[----:B------:R-:W-:-:S02]  /*62d0*/  LOP3.LUT R2, R35, 0xe0, RZ, 0xc0, !PT ;  /* 0x000000e023027812 */ /* 0x000fc400078ec0ff */
[C---:B------:R-:W-:Y:S01]  /*62e0*/  LOP3.LUT R41, R35.reuse, 0x18, RZ, 0xc0, !PT ;  /* 0x0000001823297812 */ /* 0x040fe200078ec0ff */
[----:B------:R-:W-:Y:S01]  /*62f0*/  USHF.L.U32 UR9, UR6, 0x1, URZ ;  /* 0x0000000106097899 */ /* 0x000fe2000800063f */
[----:B------:R-:W-:Y:S01]  /*6300*/  LOP3.LUT R5, R35, 0xc0, RZ, 0xc0, !PT ;  /* 0x000000c023057812 */ /* 0x000fe200078ec0ff */
[----:B------:R-:W-:Y:S01]  /*6310*/  IMAD R29, R29, 0x4, R2 ;  /* 0x000000041d1d7824 */ /* 0x000fe200078e0202 */
[C---:B------:R-:W-:Y:S02]  /*6320*/  SHF.L.U32 R2, R35.reuse, 0x2, RZ ;  /* 0x0000000223027819 */ /* 0x040fe400000006ff */
[----:B------:R-:W-:Y:S02]  /*6330*/  SHF.R.U32.HI R5, RZ, 0x1, R5 ;  /* 0x00000001ff057819 */ /* 0x000fe40000011605 */
[----:B------:R-:W-:Y:S02]  /*6340*/  LOP3.LUT R4, R2, 0xfc, RZ, 0xc0, !PT ;  /* 0x000000fc02047812 */ /* 0x000fe400078ec0ff */
[----:B------:R-:W-:-:S02]  /*6350*/  LOP3.LUT R3, R35, 0xff, RZ, 0xc0, !PT ;  /* 0x000000ff23037812 */ /* 0x000fc400078ec0ff */
[----:B------:R-:W-:Y:S01]  /*6360*/  LOP3.LUT R2, R0, 0xff800000, RZ, 0xc0, !PT ;  /* 0xff80000000027812 */ /* 0x000fe200078ec0ff */
[----:B------:R-:W-:Y:S01]  /*6370*/  IMAD R4, R41, 0x100, R4 ;  /* 0x0000010029047824 */ /* 0x000fe200078e0204 */
[----:B------:R-:W-:Y:S02]  /*6380*/  ISETP.GE.U32.AND P0, PT, R3, 0x20, PT ;  /* 0x000000200300780c */ /* 0x000fe40003f06070 */
[----:B------:R-:W-:Y:S02]  /*6390*/  FSEL R0, RZ, -23, P1 ;  /* 0xc1b80000ff007808 */ /* 0x000fe40000800000 */
[----:B------:R-:W-:Y:S01]  /*63a0*/  LOP3.LUT R32, R4, R5, RZ, 0x3c, !PT ;  /* 0x0000000504207212 */ /* 0x000fe200078e3cff */
[C---:B------:R-:W-:Y:S01]  /*63b0*/  FMUL R5, R182.reuse, 8388608 ;  /* 0x4b000000b6057820 */ /* 0x040fe20000400000 */
[----:B------:R-:W-:Y:S01]  /*63c0*/  I2FP.F32.S32 R3, R2 ;  /* 0x0000000200037245 */ /* 0x000fe20000201400 */
[C---:B------:R-:W-:Y:S01]  /*63d0*/  FMUL R4, R183.reuse, 8388608 ;  /* 0x4b000000b7047820 */ /* 0x040fe20000400000 */
[----:B------:R-:W-:Y:S01]  /*63e0*/  FSETP.GT.AND P1, PT, |R183|, 8.50705917302346158658e+37, PT ;  /* 0x7e800000b700780b */ /* 0x000fe20003f24200 */
[----:B------:R-:W-:Y:S01]  /*63f0*/  IMAD.IADD R2, R31, 0x1, -R2 ;  /* 0x000000011f027824 */ /* 0x000fe200078e0a02 */
[----:B------:R-:W-:Y:S01]  /*6400*/  FSEL R59, R5, R182, !P4 ;  /* 0x000000b6053b7208 */ /* 0x000fe20006000000 */
[----:B------:R-:W-:Y:S01]  /*6410*/  @P5 FMUL R182, R182, 0.25 ;  /* 0x3e800000b6b65820 */ /* 0x000fe20000400000 */
[C---:B------:R-:W-:Y:S01]  /*6420*/  FSETP.GT.AND P5, PT, |R184|.reuse, 8.50705917302346158658e+37, PT ;  /* 0x7e800000b800780b */ /* 0x040fe20003fa4200 */
[----:B------:R-:W-:Y:S01]  /*6430*/  FFMA.FTZ R0, R3, 1.1920928955078125e-07, R0 ;  /* 0x3400000003007823 */ /* 0x000fe20000010000 */
[----:B------:R-:W-:Y:S01]  /*6440*/  FMUL R3, R184, 8388608 ;  /* 0x4b000000b8037820 */ /* 0x000fe20000400000 */
[----:B------:R-:W-:Y:S01]  /*6450*/  @!P6 FMUL R182, R182, 16777216 ;  /* 0x4b800000b6b6e820 */ /* 0x000fe20000400000 */
[----:B------:R-:W-:Y:S01]  /*6460*/  FSETP.GEU.AND P6, PT, |R184|, 1.175494350822287508e-38, PT ;  /* 0x00800000b800780b */ /* 0x000fe20003fce200 */
[----:B------:R-:W-:Y:S01]  /*6470*/  VIADD R12, R59, 0xc0cafb0d ;  /* 0xc0cafb0d3b0c7836 */ /* 0x000fe20000000000 */
[----:B------:R-:W-:Y:S01]  /*6480*/  FSEL R42, R4, R183, !P3 ;  /* 0x000000b7042a7208 */ /* 0x000fe20005800000 */
[----:B------:R-:W0:Y:S01]  /*6490*/  MUFU.RCP R15, R182 ;  /* 0x000000b6000f7308 */ /* 0x000e220000001000 */
[----:B------:R-:W-:Y:S01]  /*64a0*/  FSEL R33, R3, R184, !P2 ;  /* 0x000000b803217208 */ /* 0x000fe20005000000 */
[----:B------:R-:W-:Y:S01]  /*64b0*/  @P1 FMUL R89, R89, 0.25 ;  /* 0x3e80000059591820 */ /* 0x000fe20000400000 */
[----:B------:R-:W-:Y:S01]  /*64c0*/  FSEL R5, RZ, -23, P3 ;  /* 0xc1b80000ff057808 */ /* 0x000fe20001800000 */
[----:B------:R-:W-:Y:S01]  /*64d0*/  VIADD R6, R42, 0xc0cafb0d ;  /* 0xc0cafb0d2a067836 */ /* 0x000fe20000000000 */
[----:B------:R-:W-:Y:S01]  /*64e0*/  FSETP.GEU.AND P4, PT, |R183|, 1.175494350822287508e-38, PT ;  /* 0x00800000b700780b */ /* 0x000fe20003f8e200 */
[----:B------:R-:W-:Y:S01]  /*64f0*/  @P5 FMUL R184, R184, 0.25 ;  /* 0x3e800000b8b85820 */ /* 0x000fe20000400000 */
[----:B------:R-:W-:Y:S01]  /*6500*/  FSETP.GT.AND P3, PT, |R185|, 8.50705917302346158658e+37, PT ;  /* 0x7e800000b900780b */ /* 0x000fe20003f64200 */
[----:B------:R-:W-:Y:S01]  /*6510*/  @P1 FMUL R183, R183, 0.25 ;  /* 0x3e800000b7b71820 */ /* 0x000fe20000400000 */
[----:B------:R-:W-:Y:S01]  /*6520*/  FSEL R3, RZ, -23, P2 ;  /* 0xc1b80000ff037808 */ /* 0x000fe20001000000 */
[----:B------:R-:W-:Y:S01]  /*6530*/  @!P6 FMUL R184, R184, 16777216 ;  /* 0x4b800000b8b8e820 */ /* 0x000fe20000400000 */
[----:B------:R-:W-:Y:S01]  /*6540*/  FSETP.GEU.AND P2, PT, |R185|, 1.175494350822287508e-38, PT ;  /* 0x00800000b900780b */ /* 0x000fe20003f4e200 */
[----:B------:R-:W-:Y:S01]  /*6550*/  VIADD R4, R33, 0xc0cafb0d ;  /* 0xc0cafb0d21047836 */ /* 0x000fe20000000000 */
[----:B------:R-:W-:Y:S01]  /*6560*/  LOP3.LUT R14, R12, 0xff800000, RZ, 0xc0, !PT ;  /* 0xff8000000c0e7812 */ /* 0x000fe200078ec0ff */
[----:B------:R-:W5:Y:S01]  /*6570*/  MUFU.RCP R19, R184 ;  /* 0x000000b800137308 */ /* 0x000f620000001000 */
[----:B------:R-:W-:Y:S01]  /*6580*/  @P5 FMUL R106, R106, 0.25 ;  /* 0x3e8000006a6a5820 */ /* 0x000fe20000400000 */
[----:B------:R-:W-:Y:S01]  /*6590*/  @P5 FMUL R102, R102, 0.25 ;  /* 0x3e80000066665820 */ /* 0x000fe20000400000 */
[----:B------:R-:W-:Y:S01]  /*65a0*/  I2FP.F32.S32 R16, R14 ;  /* 0x0000000e00107245 */ /* 0x000fe20000201400 */
[----:B------:R-:W-:Y:S01]  /*65b0*/  @!P4 FMUL R183, R183, 16777216 ;  /* 0x4b800000b7b7c820 */ /* 0x000fe20000400000 */
[----:B------:R-:W-:Y:S01]  /*65c0*/  LOP3.LUT R7, R6, 0xff800000, RZ, 0xc0, !PT ;  /* 0xff80000006077812 */ /* 0x000fe200078ec0ff */
[----:B------:R-:W-:Y:S01]  /*65d0*/  @P3 FMUL R185, R185, 0.25 ;  /* 0x3e800000b9b93820 */ /* 0x000fe20000400000 */
[----:B------:R-:W-:Y:S01]  /*65e0*/  @!P6 FMUL R106, R106, 16777216 ;  /* 0x4b8000006a6ae820 */ /* 0x000fe20000400000 */
[----:B------:R-:W-:Y:S01]  /*65f0*/  FFMA.FTZ R13, R16, 1.1920928955078125e-07, R13 ;  /* 0x34000000100d7823 */ /* 0x000fe2000001000d */
[----:B------:R-:W-:Y:S01]  /*6600*/  @!P6 FMUL R102, R102, 16777216 ;  /* 0x4b8000006666e820 */ /* 0x000fe20000400000 */
[----:B------:R-:W-:Y:S01]  /*6610*/  LOP3.LUT R4, R4, 0xff800000, RZ, 0xc0, !PT ;  /* 0xff80000004047812 */ /* 0x000fe200078ec0ff */
[----:B------:R-:W3:Y:S01]  /*6620*/  MUFU.RCP R16, R183 ;  /* 0x000000b700107308 */ /* 0x000ee20000001000 */
[----:B------:R-:W-:Y:S01]  /*6630*/  I2FP.F32.S32 R12, R7 ;  /* 0x00000007000c7245 */ /* 0x000fe20000201400 */
[----:B------:R-:W-:Y:S01]  /*6640*/  @!P2 FMUL R185, R185, 16777216 ;  /* 0x4b800000b9b9a820 */ /* 0x000fe20000400000 */
[----:B------:R-:W-:Y:S01]  /*6650*/  I2FP.F32.S32 R6, R4 ;  /* 0x0000000400067245 */ /* 0x000fe20000201400 */
[----:B------:R-:W-:-:S02]  /*6660*/  IMAD.IADD R4, R33, 0x1, -R4 ;  /* 0x0000000121047824 */ /* 0x000fc400078e0a04 */
[----:B0-----:R-:W-:Y:S01]  /*6670*/  FMUL R20, R15, R86 ;  /* 0x000000560f147220 */ /* 0x001fe20000400000 */
[C---:B-----5:R-:W-:Y:S01]  /*6680*/  FMUL R23, R19.reuse, R106 ;  /* 0x0000006a13177220 */ /* 0x060fe20000400000 */
[----:B------:R-:W-:Y:S01]  /*6690*/  FMUL R28, R19, R102 ;  /* 0x00000066131c7220 */ /* 0x000fe20000400000 */
[----:B------:R-:W0:Y:S01]  /*66a0*/  MUFU.RCP R21, R185 ;  /* 0x000000b900157308 */ /* 0x000e220000001000 */
[----:B------:R-:W-:Y:S01]  /*66b0*/  FFMA.FTZ R12, R12, 1.1920928955078125e-07, R5 ;  /* 0x340000000c0c7823 */ /* 0x000fe20000010005 */
[----:B------:R-:W-:Y:S01]  /*66c0*/  FMUL R5, R15, R90 ;  /* 0x0000005a0f057220 */ /* 0x000fe20000400000 */
[----:B------:R-:W-:Y:S01]  /*66d0*/  @P1 FMUL R88, R88, 0.25 ;  /* 0x3e80000058581820 */ /* 0x000fe20000400000 */
[----:B------:R-:W-:Y:S01]  /*66e0*/  F2FP.BF16.F32.PACK_AB R23, R23, R28 ;  /* 0x0000001c1717723e */ /* 0x000fe200000010ff */
[----:B------:R-:W-:Y:S01]  /*66f0*/  @P1 FMUL R85, R85, 0.25 ;  /* 0x3e80000055551820 */ /* 0x000fe20000400000 */
[----:B------:R-:W-:Y:S02]  /*6700*/  IMAD.MOV.U32 R28, RZ, RZ, 0x3dc6b27f ;  /* 0x3dc6b27fff1c7424 */ /* 0x000fe400078e00ff */
[----:B------:R-:W-:Y:S01]  /*6710*/  FADD R4, R4, -1 ;  /* 0xbf80000004047421 */ /* 0x000fe20000000000 */
[----:B------:R-:W-:Y:S01]  /*6720*/  @P1 FMUL R84, R84, 0.25 ;  /* 0x3e80000054541820 */ /* 0x000fe20000400000 */
[----:B------:R-:W-:Y:S01]  /*6730*/  F2FP.BF16.F32.PACK_AB R20, R5, R20 ;  /* 0x000000140514723e */ /* 0x000fe200000010ff */
[----:B------:R-:W-:Y:S01]  /*6740*/  @!P4 FMUL R89, R89, 16777216 ;  /* 0x4b8000005959c820 */ /* 0x000fe20000400000 */
[----:B------:R-:W-:Y:S01]  /*6750*/  @!P4 FMUL R88, R88, 16777216 ;  /* 0x4b8000005858c820 */ /* 0x000fe20000400000 */
[----:B------:R-:W-:Y:S01]  /*6760*/  @!P4 FMUL R85, R85, 16777216 ;  /* 0x4b8000005555c820 */ /* 0x000fe20000400000 */
[----:B------:R-:W-:Y:S01]  /*6770*/  FFMA.FTZ R5, R4, R28, -0.16845393180847167969 ;  /* 0xbe2c7f3004057423 */ /* 0x000fe2000001001c */
[----:B------:R-:W-:Y:S01]  /*6780*/  @!P4 FMUL R84, R84, 16777216 ;  /* 0x4b8000005454c820 */ /* 0x000fe20000400000 */
[----:B------:R-:W-:Y:S01]  /*6790*/  @P3 FMUL R105, R105, 0.25 ;  /* 0x3e80000069693820 */ /* 0x000fe20000400000 */
[----:B------:R-:W-:Y:S01]  /*67a0*/  @P3 FMUL R104, R104, 0.25 ;  /* 0x3e80000068683820 */ /* 0x000fe20000400000 */
[----:B------:R-:W-:Y:S01]  /*67b0*/  @P3 FMUL R101, R101, 0.25 ;  /* 0x3e80000065653820 */ /* 0x000fe20000400000 */
[----:B------:R-:W-:Y:S01]  /*67c0*/  @P3 FMUL R100, R100, 0.25 ;  /* 0x3e80000064643820 */ /* 0x000fe20000400000 */
[----:B------:R-:W-:Y:S01]  /*67d0*/  FFMA.FTZ R6, R6, 1.1920928955078125e-07, R3 ;  /* 0x3400000006067823 */ /* 0x000fe20000010003 */
[----:B------:R-:W-:Y:S01]  /*67e0*/  @P5 FMUL R107, R107, 0.25 ;  /* 0x3e8000006b6b5820 */ /* 0x000fe20000400000 */
[----:B------:R-:W-:Y:S01]  /*67f0*/  @P5 FMUL R103, R103, 0.25 ;  /* 0x3e80000067675820 */ /* 0x000fe20000400000 */
[C---:B------:R-:W-:Y:S01]  /*6800*/  FMUL R3, R15.reuse, R91 ;  /* 0x0000005b0f037220 */ /* 0x040fe20000400000 */
[----:B------:R-:W-:Y:S01]  /*6810*/  FMUL R18, R15, R87 ;  /* 0x000000570f127220 */ /* 0x000fe20000400000 */
[C---:B---3--:R-:W-:Y:S01]  /*6820*/  FMUL R15, R16.reuse, R89 ;  /* 0x00000059100f7220 */ /* 0x048fe20000400000 */
[C---:B------:R-:W-:Y:S01]  /*6830*/  FMUL R17, R16.reuse, R88 ;  /* 0x0000005810117220 */ /* 0x040fe20000400000 */
[----:B------:R-:W-:Y:S01]  /*6840*/  FMUL R22, R16, R85 ;  /* 0x0000005510167220 */ /* 0x000fe20000400000 */
[----:B------:R-:W-:Y:S01]  /*6850*/  FFMA.FTZ R5, R4, R5, 0.1716887056827545166 ;  /* 0x3e2fcf2a04057423 */ /* 0x000fe20000010005 */
[----:B------:R-:W-:Y:S01]  /*6860*/  FMUL R16, R16, R84 ;  /* 0x0000005410107220 */ /* 0x000fe20000400000 */
[----:B------:R-:W-:Y:S01]  /*6870*/  @!P2 FMUL R105, R105, 16777216 ;  /* 0x4b8000006969a820 */ /* 0x000fe20000400000 */
[----:B------:R-:W-:Y:S01]  /*6880*/  @!P2 FMUL R104, R104, 16777216 ;  /* 0x4b8000006868a820 */ /* 0x000fe20000400000 */
[----:B------:R-:W-:Y:S01]  /*6890*/  @!P2 FMUL R101, R101, 16777216 ;  /* 0x4b8000006565a820 */ /* 0x000fe20000400000 */
[----:B------:R-:W-:Y:S01]  /*68a0*/  @!P2 FMUL R100, R100, 16777216 ;  /* 0x4b8000006464a820 */ /* 0x000fe20000400000 */
[----:B------:R-:W-:Y:S01]  /*68b0*/  @!P6 FMUL R107, R107, 16777216 ;  /* 0x4b8000006b6be820 */ /* 0x000fe20000400000 */
[----:B------:R-:W-:Y:S01]  /*68c0*/  @!P6 FMUL R103, R103, 16777216 ;  /* 0x4b8000006767e820 */ /* 0x000fe20000400000 */
[----:B------:R-:W-:Y:S01]  /*68d0*/  LOP3.LUT R46, R35, 0x1c, RZ, 0xc0, !PT ;  /* 0x0000001c232e7812 */ /* 0x000fe200078ec0ff */
[----:B------:R-:W-:Y:S01]  /*68e0*/  FFMA.FTZ R5, R4, R5, -0.17900948226451873779 ;  /* 0xbe374e4304057423 */ /* 0x000fe20000010005 */
[C---:B0-----:R-:W-:Y:S01]  /*68f0*/  FMUL R24, R21.reuse, R105 ;  /* 0x0000006915187220 */ /* 0x041fe20000400000 */
[C---:B------:R-:W-:Y:S01]  /*6900*/  FMUL R25, R21.reuse, R104 ;  /* 0x0000006815197220 */ /* 0x040fe20000400000 */
[C---:B------:R-:W-:Y:S01]  /*6910*/  FMUL R27, R21.reuse, R101 ;  /* 0x00000065151b7220 */ /* 0x040fe20000400000 */
[----:B------:R-:W-:Y:S01]  /*6920*/  FMUL R30, R21, R100 ;  /* 0x00000064151e7220 */ /* 0x000fe20000400000 */
[----:B------:R-:W-:Y:S01]  /*6930*/  IADD3 R7, R42, -R7, RZ ;  /* 0x800000072a077210 */ /* 0x000fe20007ffe0ff */
[C---:B------:R-:W-:Y:S01]  /*6940*/  FMUL R21, R19.reuse, R107 ;  /* 0x0000006b13157220 */ /* 0x040fe20000400000 */
[----:B------:R-:W-:Y:S01]  /*6950*/  FMUL R26, R19, R103 ;  /* 0x00000067131a7220 */ /* 0x000fe20000400000 */
[----:B------:R-:W-:Y:S01]  /*6960*/  F2FP.BF16.F32.PACK_AB R16, R17, R16 ;  /* 0x000000101110723e */ /* 0x000fe200000010ff */
[----:B------:R-:W-:-:S02]  /*6970*/  IMAD.U32 R17, R29, 0x8, R46 ;  /* 0x000000081d117824 */ /* 0x000fc400078e002e */
[C---:B------:R-:W-:Y:S01]  /*6980*/  FFMA.FTZ R5, R4.reuse, R5, 0.20512372255325317383 ;  /* 0x3e520bf404057423 */ /* 0x040fe20000010005 */
[----:B------:R-:W-:Y:S02]  /*6990*/  IMAD.IADD R14, R59, 0x1, -R14 ;  /* 0x000000013b0e7824 */ /* 0x000fe400078e0a0e */
[----:B------:R-:W-:Y:S01]  /*69a0*/  FADD R7, R7, -1 ;  /* 0xbf80000007077421 */ /* 0x000fe20000000000 */
[----:B------:R-:W-:Y:S01]  /*69b0*/  F2FP.BF16.F32.PACK_AB R25, R25, R30 ;  /* 0x0000001e1919723e */ /* 0x000fe200000010ff */
[----:B------:R-:W-:Y:S01]  /*69c0*/  FFMA.FTZ R5, R4, R5, -0.24046532809734344482 ;  /* 0xbe763c8b04057423 */ /* 0x000fe20000010005 */
[----:B------:R-:W-:Y:S01]  /*69d0*/  F2FP.BF16.F32.PACK_AB R24, R24, R27 ;  /* 0x0000001b1818723e */ /* 0x000fe200000010ff */
[----:B------:R-:W-:Y:S01]  /*69e0*/  FADD R2, R2, -1 ;  /* 0xbf80000002027421 */ /* 0x000fe20000000000 */
[----:B------:R-:W-:Y:S01]  /*69f0*/  F2FP.BF16.F32.PACK_AB R21, R21, R26 ;  /* 0x0000001a1515723e */ /* 0x000fe200000010ff */
[----:B------:R-:W-:Y:S01]  /*6a00*/  STS [R17+UR5], R25 ;  /* 0x0000001911007988 */ /* 0x000fe20008000805 */
[----:B------:R-:W-:Y:S01]  /*6a10*/  F2FP.BF16.F32.PACK_AB R22, R15, R22 ;  /* 0x000000160f16723e */ /* 0x000fe200000010ff */
[----:B------:R-:W-:Y:S01]  /*6a20*/  FADD R15, R14, -1 ;  /* 0xbf8000000e0f7421 */ /* 0x000fe20000000000 */
[----:B------:R-:W-:Y:S01]  /*6a30*/  LOP3.LUT R26, R17, 0x20, RZ, 0x3c, !PT ;  /* 0x00000020111a7812 */ /* 0x000fe200078e3cff */
[----:B------:R-:W-:Y:S01]  /*6a40*/  FFMA.FTZ R14, R7, R28, -0.16845393180847167969 ;  /* 0xbe2c7f30070e7423 */ /* 0x000fe2000001001c */
[----:B------:R-:W-:Y:S01]  /*6a50*/  LOP3.LUT R19, R17, 0x40, RZ, 0x3c, !PT ;  /* 0x0000004011137812 */ /* 0x000fe200078e3cff */
[----:B------:R-:W-:Y:S01]  /*6a60*/  STS [R17+UR5+0x80], R24 ;  /* 0x0000801811007988 */ /* 0x000fe20008000805 */
[C---:B------:R-:W-:Y:S01]  /*6a70*/  FFMA.FTZ R5, R4.reuse, R5, 0.28857114911079406738 ;  /* 0x3e93bf9904057423 */ /* 0x040fe20000010005 */
[----:B------:R-:W-:Y:S01]  /*6a80*/  FFMA.FTZ R14, R7, R14, 0.1716887056827545166 ;  /* 0x3e2fcf2a070e7423 */ /* 0x000fe2000001000e */
[----:B------:R-:W-:Y:S01]  /*6a90*/  F2FP.BF16.F32.PACK_AB R18, R3, R18 ;  /* 0x000000120312723e */ /* 0x000fe200000010ff */
[----:B------:R-:W-:Y:S01]  /*6aa0*/  STS [R26+UR5+0x800], R23 ;  /* 0x000800171a007988 */ /* 0x000fe20008000805 */
[----:B------:R-:W-:Y:S01]  /*6ab0*/  FFMA.FTZ R5, R4, R5, -0.36067417263984680176 ;  /* 0xbeb8aa4904057423 */ /* 0x000fe20000010005 */
[C---:B------:R-:W-:Y:S01]  /*6ac0*/  FFMA.FTZ R14, R7.reuse, R14, -0.17900948226451873779 ;  /* 0xbe374e43070e7423 */ /* 0x040fe2000001000e */
[----:B------:R-:W-:Y:S01]  /*6ad0*/  FFMA.FTZ R3, R2, R28, -0.16845393180847167969 ;  /* 0xbe2c7f3002037423 */ /* 0x000fe2000001001c */
[----:B------:R-:W-:Y:S01]  /*6ae0*/  STS [R26+UR5+0x880], R21 ;  /* 0x000880151a007988 */ /* 0x000fe20008000805 */
[----:B------:R-:W-:Y:S01]  /*6af0*/  FFMA.FTZ R5, R4, R5, 0.48089820146560668945 ;  /* 0x3ef6384a04057423 */ /* 0x000fe20000010005 */
[C---:B------:R-:W-:Y:S01]  /*6b00*/  FFMA.FTZ R14, R7.reuse, R14, 0.20512372255325317383 ;  /* 0x3e520bf4070e7423 */ /* 0x040fe2000001000e */
[----:B------:R-:W-:Y:S01]  /*6b10*/  FFMA.FTZ R3, R2, R3, 0.1716887056827545166 ;  /* 0x3e2fcf2a02037423 */ /* 0x000fe20000010003 */
[----:B------:R0:W-:Y:S01]  /*6b20*/  STS [R19+UR5+0x1000], R16 ;  /* 0x0010001013007988 */ /* 0x0001e20008000805 */
[----:B------:R-:W-:Y:S01]  /*6b30*/  FFMA.FTZ R5, R4, R5, -0.72134751081466674805 ;  /* 0xbf38aa3b04057423 */ /* 0x000fe20000010005 */
[----:B------:R-:W-:Y:S01]  /*6b40*/  FFMA.FTZ R14, R7, R14, -0.24046532809734344482 ;  /* 0xbe763c8b070e7423 */ /* 0x000fe2000001000e */
[----:B------:R-:W-:Y:S01]  /*6b50*/  FFMA.FTZ R3, R2, R3, -0.17900948226451873779 ;  /* 0xbe374e4302037423 */ /* 0x000fe20000010003 */
[----:B------:R-:W-:Y:S01]  /*6b60*/  LOP3.LUT R27, R17, 0x60, RZ, 0x3c, !PT ;  /* 0x00000060111b7812 */ /* 0x000fe200078e3cff */
[----:B------:R-:W-:Y:S01]  /*6b70*/  FMUL R5, R4, R5 ;  /* 0x0000000504057220 */ /* 0x000fe20000400000 */
[----:B------:R-:W-:Y:S01]  /*6b80*/  FFMA.FTZ R14, R7, R14, 0.28857114911079406738 ;  /* 0x3e93bf99070e7423 */ /* 0x000fe2000001000e */
[----:B------:R-:W-:Y:S01]  /*6b90*/  FFMA.FTZ R3, R2, R3, 0.20512372255325317383 ;  /* 0x3e520bf402037423 */ /* 0x000fe20000010003 */
[----:B------:R3:W-:Y:S01]  /*6ba0*/  STS [R19+UR5+0x1080], R22 ;  /* 0x0010801613007988 */ /* 0x0007e20008000805 */
[----:B------:R-:W-:Y:S01]  /*6bb0*/  FMUL R5, R4, R5 ;  /* 0x0000000504057220 */ /* 0x000fe20000400000 */
[----:B0-----:R-:W-:Y:S01]  /*6bc0*/  FFMA.FTZ R16, R15, R28, -0.16845393180847167969 ;  /* 0xbe2c7f300f107423 */ /* 0x001fe2000001001c */
[----:B------:R-:W-:Y:S01]  /*6bd0*/  FFMA.FTZ R14, R7, R14, -0.36067417263984680176 ;  /* 0xbeb8aa49070e7423 */ /* 0x000fe2000001000e */
[----:B------:R-:W-:Y:S01]  /*6be0*/  FFMA.FTZ R3, R2, R3, -0.24046532809734344482 ;  /* 0xbe763c8b02037423 */ /* 0x000fe20000010003 */
[----:B------:R-:W-:Y:S01]  /*6bf0*/  FFMA.FTZ R5, R4, 1.4426950216293334961, R5 ;  /* 0x3fb8aa3b04057823 */ /* 0x000fe20000010005 */
[----:B------:R-:W-:Y:S01]  /*6c00*/  FFMA.FTZ R16, R15, R16, 0.1716887056827545166 ;  /* 0x3e2fcf2a0f107423 */ /* 0x000fe20000010010 */
[----:B------:R-:W-:Y:S01]  /*6c10*/  FFMA.FTZ R14, R7, R14, 0.48089820146560668945 ;  /* 0x3ef6384a070e7423 */ /* 0x000fe2000001000e */
[----:B------:R-:W-:Y:S01]  /*6c20*/  FFMA.FTZ R3, R2, R3, 0.28857114911079406738 ;  /* 0x3e93bf9902037423 */ /* 0x000fe20000010003 */
[----:B------:R-:W-:Y:S01]  /*6c30*/  FADD R38, R6, R5 ;  /* 0x0000000506267221 */ /* 0x000fe20000000000 */
[----:B------:R-:W-:Y:S01]  /*6c40*/  FFMA.FTZ R16, R15, R16, -0.17900948226451873779 ;  /* 0xbe374e430f107423 */ /* 0x000fe20000010010 */
[----:B------:R-:W-:Y:S01]  /*6c50*/  SHF.R.U32.HI R5, RZ, 0x5, R35 ;  /* 0x00000005ff057819 */ /* 0x000fe20000011623 */
[----:B------:R-:W-:Y:S01]  /*6c60*/  FFMA.FTZ R14, R7, R14, -0.72134751081466674805 ;  /* 0xbf38aa3b070e7423 */ /* 0x000fe2000001000e */
[C---:B------:R-:W-:Y:S01]  /*6c70*/  FFMA.FTZ R3, R2.reuse, R3, -0.36067417263984680176 ;  /* 0xbeb8aa4902037423 */ /* 0x040fe20000010003 */
[----:B------:R-:W-:Y:S01]  /*6c80*/  FFMA.FTZ R16, R15, R16, 0.20512372255325317383 ;  /* 0x3e520bf40f107423 */ /* 0x000fe20000010010 */
[----:B------:R-:W-:Y:S01]  /*6c90*/  SGXT.U32 R5, R5, 0x3 ;  /* 0x000000030505781a */ /* 0x000fe20000000000 */
[----:B------:R-:W-:Y:S01]  /*6ca0*/  FMUL R14, R7, R14 ;  /* 0x0000000e070e7220 */ /* 0x000fe20000400000 */
[----:B------:R-:W-:Y:S01]  /*6cb0*/  STS [R27+UR5+0x1800], R20 ;  /* 0x001800141b007988 */ /* 0x000fe20008000805 */
[----:B------:R-:W-:Y:S01]  /*6cc0*/  FFMA.FTZ R16, R15, R16, -0.24046532809734344482 ;  /* 0xbe763c8b0f107423 */ /* 0x000fe20000010010 */
[----:B------:R-:W-:Y:S01]  /*6cd0*/  FFMA.FTZ R3, R2, R3, 0.48089820146560668945 ;  /* 0x3ef6384a02037423 */ /* 0x000fe20000010003 */
[----:B------:R-:W-:Y:S01]  /*6ce0*/  FMUL R14, R7, R14 ;  /* 0x0000000e070e7220 */ /* 0x000fe20000400000 */
[----:B------:R0:W-:Y:S01]  /*6cf0*/  STS [R27+UR5+0x1880], R18 ;  /* 0x001880121b007988 */ /* 0x0001e20008000805 */
[----:B------:R-:W-:Y:S01]  /*6d00*/  FFMA.FTZ R16, R15, R16, 0.28857114911079406738 ;  /* 0x3e93bf990f107423 */ /* 0x000fe20000010010 */
[----:B--2---:R-:W-:-:S02]  /*6d10*/  IMAD R5, R5, R34, RZ ;  /* 0x0000002205057224 */ /* 0x004fc400078e02ff */
[----:B------:R-:W-:Y:S01]  /*6d20*/  FFMA.FTZ R3, R2, R3, -0.72134751081466674805 ;  /* 0xbf38aa3b02037423 */ /* 0x000fe20000010003 */
[----:B------:R-:W-:Y:S01]  /*6d30*/  BAR.SYNC.DEFER_BLOCKING 0x0 ;  /* 0x0000000000007b1d */ /* 0x000fe20000010000 */
[----:B------:R-:W-:Y:S01]  /*6d40*/  FFMA.FTZ R16, R15, R16, -0.36067417263984680176 ;  /* 0xbeb8aa490f107423 */ /* 0x000fe20000010010 */
[----:B------:R-:W-:Y:S01]  /*6d50*/  ISETP.GE.U32.AND P4, PT, R31, 0x7f800000, PT ;  /* 0x7f8000001f00780c */ /* 0x000fe20003f86070 */
[----:B------:R-:W-:Y:S01]  /*6d60*/  FFMA.FTZ R7, R7, 1.4426950216293334961, R14 ;  /* 0x3fb8aa3b07077823 */ /* 0x000fe2000001000e */
[----:B------:R-:W-:Y:S02]  /*6d70*/  IMAD R6, R34, 0x8, R5 ;  /* 0x0000000822067824 */ /* 0x000fe400078e0205 */
[----:B------:R-:W-:Y:S01]  /*6d80*/  FFMA.FTZ R16, R15, R16, 0.48089820146560668945 ;  /* 0x3ef6384a0f107423 */ /* 0x000fe20000010010 */
[----:B------:R-:W-:Y:S01]  /*6d90*/  FMUL R3, R2, R3 ;  /* 0x0000000302037220 */ /* 0x000fe20000400000 */
[----:B------:R-:W-:Y:S01]  /*6da0*/  ISETP.GE.U32.AND P5, PT, R33, 0x7f800000, PT ;  /* 0x7f8000002100780c */ /* 0x000fe20003fa6070 */
[----:B------:R-:W-:Y:S01]  /*6db0*/  FADD R39, R12, R7 ;  /* 0x000000070c277221 */ /* 0x000fe20000000000 */
[C---:B------:R-:W-:Y:S01]  /*6dc0*/  FFMA.FTZ R16, R15.reuse, R16, -0.72134751081466674805 ;  /* 0xbf38aa3b0f107423 */ /* 0x040fe20000010010 */
[----:B------:R-:W-:Y:S01]  /*6dd0*/  ISETP.GE.U32.AND P1, PT, R42, 0x7f800000, PT ;  /* 0x7f8000002a00780c */ /* 0x000fe20003f26070 */
[----:B------:R-:W-:Y:S01]  /*6de0*/  FMUL R3, R2, R3 ;  /* 0x0000000302037220 */ /* 0x000fe20000400000 */
[----:B------:R-:W-:Y:S01]  /*6df0*/  LEA R7, R34, R6, 0x3 ;  /* 0x0000000622077211 */ /* 0x000fe200078e18ff */
[----:B------:R-:W-:Y:S01]  /*6e00*/  FMUL R16, R15, R16 ;  /* 0x000000100f107220 */ /* 0x000fe20000400000 */
[----:B------:R-:W-:Y:S01]  /*6e10*/  IMAD.SHL.U32 R92, R92, 0x20, RZ ;  /* 0x000000205c5c7824 */ /* 0x000fe200078e00ff */
[----:B------:R-:W-:Y:S01]  /*6e20*/  ISETP.GE.U32.AND P3, PT, R59, 0x7f800000, PT ;  /* 0x7f8000003b00780c */ /* 0x000fe20003f66070 */
[----:B------:R-:W-:Y:S01]  /*6e30*/  FFMA.FTZ R3, R2, 1.4426950216293334961, R3 ;  /* 0x3fb8aa3b02037823 */ /* 0x000fe20000010003 */
[C---:B------:R-:W-:Y:S01]  /*6e40*/  FMUL R16, R15.reuse, R16 ;  /* 0x000000100f107220 */ /* 0x040fe20000400000 */
[----:B------:R-:W-:Y:S01]  /*6e50*/  @P4 IMAD.MOV.U32 R2, RZ, RZ, 0x7f800000 ;  /* 0x7f800000ff024424 */ /* 0x000fe200078e00ff */
[----:B-1----:R-:W-:Y:S01]  /*6e60*/  LOP3.LUT R92, R92, 0x1f, R93, 0xf8, !PT ;  /* 0x0000001f5c5c7812 */ /* 0x002fe200078ef85d */
[----:B------:R-:W-:Y:S01]  /*6e70*/  FADD R0, R0, R3 ;  /* 0x0000000300007221 */ /* 0x000fe20000000000 */
[----:B------:R-:W-:Y:S01]  /*6e80*/  FFMA.FTZ R16, R15, 1.4426950216293334961, R16 ;  /* 0x3fb8aa3b0f107823 */ /* 0x000fe20000010010 */
[----:B------:R-:W-:-:S02]  /*6e90*/  @P5 IMAD.MOV.U32 R4, RZ, RZ, 0x7f800000 ;  /* 0x7f800000ff045424 */ /* 0x000fc400078e00ff */
[----:B------:R-:W-:Y:S01]  /*6ea0*/  @P4 FFMA.FTZ R0, R31, R2, +INF ;  /* 0x7f8000001f004423 */ /* 0x000fe20000010002 */
[----:B------:R-:W-:Y:S02]  /*6eb0*/  @P1 IMAD.MOV.U32 R3, RZ, RZ, 0x7f800000 ;  /* 0x7f800000ff031424 */ /* 0x000fe400078e00ff */
[----:B------:R-:W-:Y:S01]  /*6ec0*/  FADD R40, R13, R16 ;  /* 0x000000100d287221 */ /* 0x000fe20000000000 */
[----:B------:R-:W-:Y:S01]  /*6ed0*/  IMAD R13, R34, 0x8, R7 ;  /* 0x00000008220d7824 */ /* 0x000fe200078e0207 */
[----:B------:R-:W1:Y:S01]  /*6ee0*/  LDS R43, [R32+UR5] ;  /* 0x00000005202b7984 */ /* 0x000e620008000800 */
[----:B------:R-:W-:Y:S02]  /*6ef0*/  IMAD R2, R92, UR7, RZ ;  /* 0x000000075c027c24 */ /* 0x000fe4000f8e02ff */
[----:B------:R-:W-:Y:S01]  /*6f00*/  @P5 FFMA.FTZ R38, R33, R4, +INF ;  /* 0x7f80000021265423 */ /* 0x000fe20000010004 */
[----:B------:R-:W-:Y:S01]  /*6f10*/  IMAD R15, R34, 0x8, R13 ;  /* 0x00000008220f7824 */ /* 0x000fe200078e020d */
[----:B------:R-:W2:Y:S01]  /*6f20*/  LDS R45, [R32+UR5+0x100] ;  /* 0x00010005202d7984 */ /* 0x000ea20008000800 */
[----:B------:R-:W-:Y:S01]  /*6f30*/  @P1 FFMA.FTZ R39, R42, R3, +INF ;  /* 0x7f8000002a271423 */ /* 0x000fe20000010003 */
[----:B------:R-:W-:Y:S01]  /*6f40*/  @P3 IMAD.MOV.U32 R4, RZ, RZ, 0x7f800000 ;  /* 0x7f800000ff043424 */ /* 0x000fe200078e00ff */
[----:B------:R-:W-:Y:S01]  /*6f50*/  UIMAD.WIDE UR6, UR6, 0x2, URZ ;  /* 0x00000002060678a5 */ /* 0x000fe2000f8e023f */
[----:B------:R-:W-:Y:S01]  /*6f60*/  IMAD R17, R34, 0x8, R15 ;  /* 0x0000000822117824 */ /* 0x000fe200078e020f */
[----:B------:R-:W5:Y:S01]  /*6f70*/  LDS R47, [R32+UR5+0x200] ;  /* 0x00020005202f7984 */ /* 0x000f620008000800 */
[----:B------:R-:W-:-:S02]  /*6f80*/  IMAD.SHL.U32 R3, R2, 0x2, RZ ;  /* 0x0000000202037824 */ /* 0x000fc400078e00ff */
[----:B------:R-:W-:Y:S01]  /*6f90*/  @P3 FFMA.FTZ R40, R59, R4, +INF ;  /* 0x7f8000003b283423 */ /* 0x000fe20000010004 */
[----:B---3--:R-:W-:Y:S01]  /*6fa0*/  IMAD R19, R34, 0x8, R17 ;  /* 0x0000000822137824 */ /* 0x008fe200078e0211 */
[----:B------:R-:W3:Y:S01]  /*6fb0*/  LDS R49, [R32+UR5+0x300] ;  /* 0x0003000520317984 */ /* 0x000ee20008000800 */
[----:B------:R-:W-:Y:S01]  /*6fc0*/  IMAD.HI R2, R2, 0x2, RZ ;  /* 0x0000000202027827 */ /* 0x000fe200078e02ff */
[----:B----4-:R-:W-:Y:S01]  /*6fd0*/  IADD3 R36, P1, P3, R3, UR9, R36 ;  /* 0x0000000903247c10 */ /* 0x010fe2000fb3e024 */
[----:B------:R-:W-:Y:S01]  /*6fe0*/  ULDC UR6, c[0x0][0x27c] ;  /* 0x00009f0000067ab9 */ /* 0x000fe20000000800 */
[----:B------:R-:W4:Y:S01]  /*6ff0*/  LDS R51, [R32+UR5+0x400] ;  /* 0x0004000520337984 */ /* 0x000f220008000800 */
[----:B------:R-:W-:Y:S01]  /*7000*/  IMAD R21, R34, 0x8, R19 ;  /* 0x0000000822157824 */ /* 0x000fe200078e0213 */
[----:B------:R-:W-:Y:S01]  /*7010*/  IADD3.X R44, R2, UR7, R37, P1, P3 ;  /* 0x00000007022c7c10 */ /* 0x000fe20008fe6425 */
[----:B------:R-:W-:Y:S01]  /*7020*/  IMAD.SHL.U32 R3, R35, 0x10, RZ ;  /* 0x0000001023037824 */ /* 0x000fe200078e00ff */
[----:B------:R-:W4:Y:S01]  /*7030*/  LDS R53, [R32+UR5+0x500] ;  /* 0x0005000520357984 */ /* 0x000f220008000800 */
[----:B------:R-:W-:Y:S01]  /*7040*/  IMAD R23, R34, 0x8, R21 ;  /* 0x0000000822177824 */ /* 0x000fe200078e0215 */
[----:B------:R-:W-:Y:S01]  /*7050*/  LEA R2, P1, R5, R36, 0x1 ;  /* 0x0000002405027211 */ /* 0x000fe200078208ff */
[----:B------:R-:W-:Y:S01]  /*7060*/  UIMAD UR6, UR12, UR6, URZ ;  /* 0x000000060c0672a4 */ /* 0x000fe2000f8e023f */
[----:B------:R-:W4:Y:S01]  /*7070*/  LDS R55, [R32+UR5+0x600] ;  /* 0x0006000520377984 */ /* 0x000f220008000800 */
[----:B------:R-:W-:-:S02]  /*7080*/  LOP3.LUT R3, R3, 0x70, RZ, 0xc0, !PT ;  /* 0x0000007003037812 */ /* 0x000fc400078ec0ff */
[----:B------:R-:W-:Y:S01]  /*7090*/  LEA R25, R34, R23, 0x3 ;  /* 0x0000001722197211 */ /* 0x000fe200078e18ff */
[----:B------:R-:W4:Y:S01]  /*70a0*/  LDS R57, [R32+UR5+0x700] ;  /* 0x0007000520397984 */ /* 0x000f220008000800 */
[----:B------:R-:W-:Y:S01]  /*70b0*/  LEA R4, P3, R6, R36, 0x1 ;  /* 0x0000002406047211 */ /* 0x000fe200078608ff */
[----:B------:R-:W-:Y:S01]  /*70c0*/  USHF.L.U32 UR9, UR6, 0x2, URZ ;  /* 0x0000000206097899 */ /* 0x000fe2000800063f */
[----:B------:R-:W-:Y:S01]  /*70d0*/  FSETP.NEU.AND P5, PT, R42, RZ, PT ;  /* 0x000000ff2a00720b */ /* 0x000fe20003fad000 */
[----:B------:R-:W-:Y:S01]  /*70e0*/  VIADD R42, R3, UR5 ;  /* 0x00000005032a7c36 */ /* 0x000fe20008000000 */
[-C--:B------:R-:W-:Y:S01]  /*70f0*/  LEA.HI.X.SX32 R3, R5, R44.reuse, 0x1, P1 ;  /* 0x0000002c05037211 */ /* 0x080fe200008f0eff */
[----:B0-----:R-:W-:Y:S01]  /*7100*/  IMAD R27, R34, 0x8, R25 ;  /* 0x00000008221b7824 */ /* 0x001fe200078e0219 */
[----:B------:R-:W-:Y:S01]  /*7110*/  LEA.HI.X.SX32 R5, R6, R44, 0x1, P3 ;  /* 0x0000002c06057211 */ /* 0x000fe200018f0eff */
[----:B------:R-:W-:Y:S01]  /*7120*/  UIMAD.WIDE UR6, UR6, 0x4, URZ ;  /* 0x00000004060678a5 */ /* 0x000fe2000f8e023f */
[-C--:B------:R-:W-:Y:S01]  /*7130*/  LEA R6, P1, R7, R36.reuse, 0x1 ;  /* 0x0000002407067211 */ /* 0x080fe200078208ff */
[----:B------:R-:W-:Y:S01]  /*7140*/  IMAD R29, R34, 0x8, R27 ;  /* 0x00000008221d7824 */ /* 0x000fe200078e021b */
[----:B------:R-:W-:Y:S01]  /*7150*/  LEA R12, P3, R13, R36, 0x1 ;  /* 0x000000240d0c7211 */ /* 0x000fe200078608ff */
[----:B-1----:R-:W-:Y:S01]  /*7160*/  STG.E.U16 desc[UR10][R2.64], R43 ;  /* 0x0000002b02007986 */ /* 0x002fe2000c10150a */
[----:B------:R-:W-:-:S02]  /*7170*/  LEA.HI.X.SX32 R7, R7, R44, 0x1, P1 ;  /* 0x0000002c07077211 */ /* 0x000fc400008f0eff */
[----:B------:R-:W-:Y:S01]  /*7180*/  LEA R16, P1, R17, R36, 0x1 ;  /* 0x0000002411107211 */ /* 0x000fe200078208ff */
[----:B--2---:R-:W-:Y:S01]  /*7190*/  STG.E.U16 desc[UR10][R4.64], R45 ;  /* 0x0000002d04007986 */ /* 0x004fe2000c10150a */
[----:B------:R-:W-:Y:S01]  /*71a0*/  FSETP.NEU.AND P2, PT, R31, RZ, PT ;  /* 0x000000ff1f00720b */ /* 0x000fe20003f4d000 */
[----:B------:R-:W-:Y:S01]  /*71b0*/  IMAD R31, R34, 0x8, R29 ;  /* 0x00000008221f7824 */ /* 0x000fe200078e021d */
[----:B------:R-:W-:Y:S01]  /*71c0*/  LEA.HI.X.SX32 R13, R13, R44, 0x1, P3 ;  /* 0x0000002c0d0d7211 */ /* 0x000fe200018f0eff */
[----:B-----5:R0:W-:Y:S01]  /*71d0*/  STG.E.U16 desc[UR10][R6.64], R47 ;  /* 0x0000002f06007986 */ /* 0x0201e2000c10150a */
[-C--:B------:R-:W-:Y:S02]  /*71e0*/  LEA R20, P3, R21, R36.reuse, 0x1 ;  /* 0x0000002415147211 */ /* 0x080fe400078608ff */
[----:B------:R-:W-:Y:S01]  /*71f0*/  LEA R14, P6, R15, R36, 0x1 ;  /* 0x000000240f0e7211 */ /* 0x000fe200078c08ff */
[----:B---3--:R1:W-:Y:S01]  /*7200*/  STG.E.U16 desc[UR10][R12.64], R49 ;  /* 0x000000310c007986 */ /* 0x0083e2000c10150a */
[----:B------:R-:W-:-:S02]  /*7210*/  LEA.HI.X.SX32 R17, R17, R44, 0x1, P1 ;  /* 0x0000002c11117211 */ /* 0x000fc400008f0eff */
[----:B------:R-:W-:Y:S01]  /*7220*/  FSETP.NEU.AND P4, PT, R33, RZ, PT ;  /* 0x000000ff2100720b */ /* 0x000fe20003f8d000 */
[C---:B------:R-:W-:Y:S01]  /*7230*/  IMAD R33, R34.reuse, 0x8, R31 ;  /* 0x0000000822217824 */ /* 0x040fe200078e021f */
[----:B------:R-:W-:Y:S02]  /*7240*/  LEA R18, P1, R19, R36, 0x1 ;  /* 0x0000002413127211 */ /* 0x000fe400078208ff */
[-C--:B------:R-:W-:Y:S01]  /*7250*/  LEA.HI.X.SX32 R21, R21, R44.reuse, 0x1, P3 ;  /* 0x0000002c15157211 */ /* 0x080fe200018f0eff */
[C---:B------:R-:W-:Y:S01]  /*7260*/  IMAD R35, R34.reuse, 0x8, R33 ;  /* 0x0000000822237824 */ /* 0x040fe200078e0221 */
[----:B------:R-:W-:Y:S01]  /*7270*/  LEA.HI.X.SX32 R15, R15, R44, 0x1, P6 ;  /* 0x0000002c0f0f7211 */ /* 0x000fe200030f0eff */
[----:B0-----:R-:W0:Y:S01]  /*7280*/  LDC.64 R6, c[0x0][0x230] ;  /* 0x00008c00ff067b82 */ /* 0x001e220000000a00 */
[----:B------:R-:W-:Y:S01]  /*7290*/  LEA R24, P3, R25, R36, 0x1 ;  /* 0x0000002419187211 */ /* 0x000fe200078608ff */
[----:B------:R-:W-:Y:S01]  /*72a0*/  IMAD R37, R34, 0x8, R35 ;  /* 0x0000000822257824 */ /* 0x000fe200078e0223 */
[----:B------:R-:W-:Y:S01]  /*72b0*/  LEA.HI.X.SX32 R19, R19, R44, 0x1, P1 ;  /* 0x0000002c13137211 */ /* 0x000fe200008f0eff */
[----:B----4-:R2:W-:Y:S01]  /*72c0*/  STG.E.U16 desc[UR10][R14.64], R51 ;  /* 0x000000330e007986 */ /* 0x0105e2000c10150a */
[----:B------:R-:W-:-:S02]  /*72d0*/  LEA R26, P6, R27, R36, 0x1 ;  /* 0x000000241b1a7211 */ /* 0x000fc400078c08ff */
[----:B------:R-:W-:Y:S01]  /*72e0*/  LEA R22, P1, R23, R36, 0x1 ;  /* 0x0000002417167211 */ /* 0x000fe200078208ff */
[----:B------:R3:W-:Y:S01]  /*72f0*/  STG.E.U16 desc[UR10][R16.64], R53 ;  /* 0x0000003510007986 */ /* 0x0007e2000c10150a */
[-C--:B------:R-:W-:Y:S02]  /*7300*/  LEA.HI.X.SX32 R25, R25, R44.reuse, 0x1, P3 ;  /* 0x0000002c19197211 */ /* 0x080fe400018f0eff */
[----:B------:R-:W-:Y:S01]  /*7310*/  LEA.HI.X.SX32 R27, R27, R44, 0x1, P6 ;  /* 0x0000002c1b1b7211 */ /* 0x000fe200030f0eff */
[----:B------:R4:W-:Y:S01]  /*7320*/  STG.E.U16 desc[UR10][R18.64], R55 ;  /* 0x0000003712007986 */ /* 0x0009e2000c10150a */
[----:B------:R-:W-:Y:S02]  /*7330*/  LEA R30, P3, R31, R36, 0x1 ;  /* 0x000000241f1e7211 */ /* 0x000fe400078608ff */
[----:B------:R-:W-:Y:S01]  /*7340*/  LEA.HI.X.SX32 R23, R23, R44, 0x1, P1 ;  /* 0x0000002c17177211 */ /* 0x000fe200008f0eff */
[----:B------:R-:W-:Y:S01]  /*7350*/  STG.E.U16 desc[UR10][R20.64], R57 ;  /* 0x0000003914007986 */ /* 0x000fe2000c10150a */
[----:B------:R-:W-:-:S02]  /*7360*/  LEA R32, P6, R33, R36, 0x1 ;  /* 0x0000002421207211 */ /* 0x000fc400078c08ff */
[----:B------:R-:W-:Y:S02]  /*7370*/  LEA R28, P1, R29, R36, 0x1 ;  /* 0x000000241d1c7211 */ /* 0x000fe400078208ff */
[----:B------:R-:W-:Y:S02]  /*7380*/  PRMT R3, R43, 0x7632, R3 ;  /* 0x000076322b037816 */ /* 0x000fe40000000003 */
[-C--:B------:R-:W-:Y:S02]  /*7390*/  LEA.HI.X.SX32 R31, R31, R44.reuse, 0x1, P3 ;  /* 0x0000002c1f1f7211 */ /* 0x080fe400018f0eff */
[----:B------:R-:W-:Y:S01]  /*73a0*/  PRMT R5, R45, 0x7632, R5 ;  /* 0x000076322d057816 */ /* 0x000fe20000000005 */
[----:B------:R5:W-:Y:S01]  /*73b0*/  STG.E.U16 desc[UR10][R22.64], R3 ;  /* 0x0000000316007986 */ /* 0x000be2000c10150a */
[----:B------:R-:W-:Y:S02]  /*73c0*/  LEA.HI.X.SX32 R33, R33, R44, 0x1, P6 ;  /* 0x0000002c21217211 */ /* 0x000fe400030f0eff */
[----:B------:R-:W-:Y:S01]  /*73d0*/  LEA R34, P3, R35, R36, 0x1 ;  /* 0x0000002423227211 */ /* 0x000fe200078608ff */
[----:B------:R-:W-:Y:S01]  /*73e0*/  STG.E.U16 desc[UR10][R24.64], R5 ;  /* 0x0000000518007986 */ /* 0x000fe2000c10150a */
[----:B-1----:R-:W-:-:S02]  /*73f0*/  PRMT R13, R47, 0x7632, R13 ;  /* 0x000076322f0d7816 */ /* 0x002fc4000000000d */
[----:B------:R-:W-:Y:S02]  /*7400*/  LEA.HI.X.SX32 R29, R29, R44, 0x1, P1 ;  /* 0x0000002c1d1d7211 */ /* 0x000fe400008f0eff */
[----:B------:R-:W-:Y:S01]  /*7410*/  LEA R36, P6, R37, R36, 0x1 ;  /* 0x0000002425247211 */ /* 0x000fe200078c08ff */
[----:B------:R-:W-:Y:S01]  /*7420*/  STG.E.U16 desc[UR10][R26.64], R13 ;  /* 0x0000000d1a007986 */ /* 0x000fe2000c10150a */
[----:B------:R-:W-:Y:S02]  /*7430*/  PRMT R2, R49, 0x7632, R2 ;  /* 0x0000763231027816 */ /* 0x000fe40000000002 */
[----:B--2---:R-:W-:Y:S02]  /*7440*/  PRMT R15, R51, 0x7632, R15 ;  /* 0x00007632330f7816 */ /* 0x004fe4000000000f */
[----:B---3--:R-:W-:Y:S01]  /*7450*/  PRMT R16, R53, 0x7632, R16 ;  /* 0x0000763235107816 */ /* 0x008fe20000000010 */
[----:B------:R0:W-:Y:S01]  /*7460*/  STG.E.U16 desc[UR10][R28.64], R2 ;  /* 0x000000021c007986 */ /* 0x0001e2000c10150a */
[----:B------:R-:W-:-:S02]  /*7470*/  LEA.HI.X.SX32 R35, R35, R44, 0x1, P3 ;  /* 0x0000002c23237211 */ /* 0x000fc400018f0eff */
[----:B------:R-:W-:Y:S01]  /*7480*/  PRMT R17, R55, 0x7632, R17 ;  /* 0x0000763237117816 */ /* 0x000fe20000000011 */
[----:B------:R1:W-:Y:S01]  /*7490*/  STG.E.U16 desc[UR10][R30.64], R15 ;  /* 0x0000000f1e007986 */ /* 0x0003e2000c10150a */
[----:B------:R-:W-:Y:S02]  /*74a0*/  LEA.HI.X.SX32 R37, R37, R44, 0x1, P6 ;  /* 0x0000002c25257211 */ /* 0x000fe400030f0eff */
[----:B----4-:R-:W-:Y:S01]  /*74b0*/  PRMT R18, R57, 0x7632, R18 ;  /* 0x0000763239127816 */ /* 0x010fe20000000012 */
[----:B------:R1:W-:Y:S01]  /*74c0*/  STG.E.U16 desc[UR10][R32.64], R16 ;  /* 0x0000001020007986 */ /* 0x0003e2000c10150a */
[----:B------:R-:W-:Y:S02]  /*74d0*/  FSETP.NEU.AND P1, PT, R59, RZ, PT ;  /* 0x000000ff3b00720b */ /* 0x000fe40003f2d000 */
[----:B-----5:R-:W-:Y:S01]  /*74e0*/  FSEL R3, R0, -INF , P2 ;  /* 0xff80000000037808 */ /* 0x020fe20001000000 */
[----:B------:R1:W-:Y:S01]  /*74f0*/  STG.E.U16 desc[UR10][R34.64], R17 ;  /* 0x0000001122007986 */ /* 0x0003e2000c10150a */
[----:B------:R-:W-:Y:S01]  /*7500*/  FSEL R38, R38, -INF , P4 ;  /* 0xff80000026267808 */ /* 0x000fe20002000000 */
[----:B------:R-:W-:Y:S01]  /*7510*/  IMAD.HI R0, R92, 0x4, RZ ;  /* 0x000000045c007827 */ /* 0x000fe200078e02ff */
[----:B------:R-:W-:Y:S01]  /*7520*/  FSEL R39, R39, -INF , P5 ;  /* 0xff80000027277808 */ /* 0x000fe20002800000 */
[----:B------:R1:W-:Y:S01]  /*7530*/  STG.E.U16 desc[UR10][R36.64], R18 ;  /* 0x0000001224007986 */ /* 0x0003e2000c10150a */
[----:B------:R-:W-:Y:S01]  /*7540*/  FSEL R40, R40, -INF , P1 ;  /* 0xff80000028287808 */ /* 0x000fe20000800000 */
[----:B------:R-:W-:Y:S01]  /*7550*/  FFMA R8, R3, 0.69314718246459960938, R8 ;  /* 0x3f31721803087823 */ /* 0x000fe20000000008 */
[----:B------:R-:W-:Y:S01]  /*7560*/  FFMA R9, R38, 0.69314718246459960938, R9 ;  /* 0x3f31721826097823 */ /* 0x000fe20000000009 */
[----:B------:R-:W-:Y:S01]  /*7570*/  FFMA R10, R39, 0.69314718246459960938, R10 ;  /* 0x3f317218270a7823 */ /* 0x000fe2000000000a */
[----:B------:R-:W-:Y:S01]  /*7580*/  LEA R4, R46, UR5, 0x2 ;  /* 0x000000052e047c11 */ /* 0x000fe2000f8e10ff */
[----:B------:R-:W-:Y:S01]  /*7590*/  FFMA R11, R40, 0.69314718246459960938, R11 ;  /* 0x3f317218280b7823 */ /* 0x000fe2000000000b */
[----:B------:R-:W-:Y:S01]  /*75a0*/  BAR.SYNC.DEFER_BLOCKING 0x0 ;  /* 0x0000000000007b1d */ /* 0x000fe20000010000 */
[----:B------:R-:W-:Y:S01]  /*75b0*/  IMAD.SHL.U32 R3, R92, 0x4, RZ ;  /* 0x000000045c037824 */ /* 0x000fe200078e00ff */
[----:B------:R-:W-:-:S04]  /*75c0*/  LEA.HI R42, R41, R42, RZ, 0x1f ;  /* 0x0000002a292a7211 */ /* 0x000fc800078ff8ff */
[----:B0-----:R-:W-:-:S04]  /*75d0*/  IADD3 R2, P1, P2, R3, UR9, R6 ;  /* 0x0000000903027c10 */ /* 0x001fc8000fa3e006 */
[----:B------:R-:W-:Y:S01]  /*75e0*/  IADD3.X R3, R0, UR7, R7, P1, P2 ;  /* 0x0000000700037c10 */ /* 0x000fe20008fe4407 */
[----:B------:R1:W-:Y:S01]  /*75f0*/  STS.128 [R4], R8 ;  /* 0x0000000804007388 */ /* 0x0003e20000000c00 */
[----:B------:R-:W-:Y:S06]  /*7600*/  BAR.SYNC.DEFER_BLOCKING 0x0 ;  /* 0x0000000000007b1d */ /* 0x000fec0000010000 */
[----:B------:R-:W-:Y:S05]  /*7610*/  @P0 EXIT ;  /* 0x000000000000094d */ /* 0x000fea0003800000 */
[----:B------:R-:W0:Y:S04]  /*7620*/  LDS R5, [R42] ;  /* 0x000000002a057984 */ /* 0x000e280000000800 */
[----:B0-----:R-:W-:Y:S01]  /*7630*/  STG.E desc[UR10][R2.64], R5 ;  /* 0x0000000502007986 */ /* 0x001fe2000c10190a */
[----:B------:R-:W-:Y:S05]  /*7640*/  EXIT ;  /* 0x000000000000794d */ /* 0x000fea0003800000 */
.L_x_10:
[----:B------:R-:W-:-:S00]  /*7650*/  BRA `(.L_x_10) ;  /* 0xfffffffc00fc7947 */ /* 0x000fc0000383ffff */
[----:B------:R-:W-:-:S00]  /*7660*/  NOP ;  /* 0x0000000000007918 */ /* 0x000fc00000000000 */
        /* <DEDUP_REMOVED lines=9> */
.L_x_11:


//--------------------- .nv.global.init           --------------------------
	.section	.nv.global.init,"aw",@progbits
.nv.global.init:
	.type		_$_str,@object
	.size		_$_str,(.L_0 - _$_str)
_$_str:
        /*0000*/ 	.byte	0x5f, 0x5f, 0x43, 0x55, 0x44, 0x41, 0x5f, 0x46, 0x54, 0x5a, 0x00
.L_0:


//--------------------- .nv.shared.attn_fwd       --------------------------
	.section	.nv.shared.attn_fwd,"aw",@nobits
	.sectionflags	@""
	.align	16
	.zero		1024


//--------------------- .nv.shared.reserved.0     --------------------------
	.section	.nv.shared.reserved.0,"aw",@nobits
	.weak		__nv_reservedSMEM_offset_0_alias
	.size		__nv_reservedSMEM_offset_0_alias, 0, 0
	.other		__nv_reservedSMEM_offset_0_alias,@"STO_CUDA_RESERVED_SHARED STV_DEFAULT"
__nv_reservedSMEM_offset_0_alias:
	.zero		0


//--------------------- .nv.constant0.attn_fwd    --------------------------
	.section	.nv.constant0.attn_fwd,"a",@progbits
	.sectionflags	@""
	.align	4
.nv.constant0.attn_fwd:
	.zero		664


//--------------------- SYMBOLS --------------------------

	.type		.nv.reservedSmem.offset0,@object
	.size		.nv.reservedSmem.offset0,0x4
